//
// Generated by NVIDIA NVVM Compiler
//
// Compiler Build ID: CL-36424714
// Cuda compilation tools, release 13.0, V13.0.88
// Based on NVVM 20.0.0
//

.version 9.0
.target sm_100
.address_size 64

.extern .func  (.param .b64 func_retval0) malloc
(
	.param .b64 malloc_param_0
)
;
.extern .func  (.param .b32 func_retval0) vprintf
(
	.param .b64 vprintf_param_0,
	.param .b64 vprintf_param_1
)
;
.global .align 1 .b8 $str[14] = {78, 101, 120, 116, 32, 80, 97, 116, 104, 32, 37, 100, 10};
.global .align 1 .b8 $str$1[24] = {77, 101, 109, 111, 114, 121, 32, 65, 108, 108, 111, 99, 97, 116, 105, 111, 110, 32, 69, 114, 114, 111, 114};

.func _Z16computeRecursiveP4gridP4pathPS2_iiPS0_i(
	.param .b64 _Z16computeRecursiveP4gridP4pathPS2_iiPS0_i_param_0,
	.param .b64 _Z16computeRecursiveP4gridP4pathPS2_iiPS0_i_param_1,
	.param .b64 _Z16computeRecursiveP4gridP4pathPS2_iiPS0_i_param_2,
	.param .b32 _Z16computeRecursiveP4gridP4pathPS2_iiPS0_i_param_3,
	.param .b32 _Z16computeRecursiveP4gridP4pathPS2_iiPS0_i_param_4,
	.param .b64 _Z16computeRecursiveP4gridP4pathPS2_iiPS0_i_param_5,
	.param .b32 _Z16computeRecursiveP4gridP4pathPS2_iiPS0_i_param_6
)
{
	.local .align 8 .b8 	__local_depot0[8];
	.reg .b64 	%SP;
	.reg .b64 	%SPL;
	.reg .pred 	%p<234>;
	.reg .b16 	%rs<60>;
	.reg .b32 	%r<675>;
	.reg .b64 	%rd<492>;

	mov.u64 	%SPL, __local_depot0;
	cvta.local.u64 	%SP, %SPL;
	ld.param.u64 	%rd44, [_Z16computeRecursiveP4gridP4pathPS2_iiPS0_i_param_0];
	ld.param.u64 	%rd491, [_Z16computeRecursiveP4gridP4pathPS2_iiPS0_i_param_1];
	ld.param.u32 	%r205, [_Z16computeRecursiveP4gridP4pathPS2_iiPS0_i_param_3];
	ld.param.u32 	%r206, [_Z16computeRecursiveP4gridP4pathPS2_iiPS0_i_param_4];
	ld.param.u64 	%rd47, [_Z16computeRecursiveP4gridP4pathPS2_iiPS0_i_param_5];
	ld.param.u32 	%r207, [_Z16computeRecursiveP4gridP4pathPS2_iiPS0_i_param_6];
	cvta.to.global.u64 	%rd1, %rd47;
	{ // callseq 0, 0
	.param .b64 param0;
	st.param.b64 	[param0], 64;
	.param .b64 retval0;
	call.uni (retval0), 
	malloc, 
	(
	param0
	);
	ld.param.b64 	%rd48, [retval0];
	} // callseq 0
	mov.u32 	%r208, %ctaid.x;
	mov.u32 	%r209, %ntid.x;
	mov.u32 	%r210, %tid.x;
	mad.lo.s32 	%r211, %r208, %r209, %r210;
	st.u32 	[%rd48], %r211;
	shl.b32 	%r212, %r211, 4;
	add.s32 	%r213, %r207, %r212;
	st.u32 	[%rd48+16], %r213;
	mul.wide.s32 	%rd49, %r213, 8;
	add.s64 	%rd50, %rd1, %rd49;
	ld.global.u64 	%rd3, [%rd50+8];
	st.u64 	[%rd48+8], %rd3;
	add.s32 	%r1, %r207, 2;
	mov.b32 	%r214, 0;
	st.v2.u32 	[%rd48+40], {%r214, %r214};
	ld.u32 	%r215, [%rd491+12];
	st.u32 	[%rd48+48], %r215;
	ld.u16 	%rs31, [%rd44+8];
	st.u16 	[%rd3+8], %rs31;
	ld.u8 	%rs32, [%rd44+24];
	st.u8 	[%rd3+24], %rs32;
	ld.u16 	%rs51, [%rd44+8];
	setp.lt.s16 	%p1, %rs51, 1;
	@%p1 bra 	$L__BB0_6;
	mov.b32 	%r584, 0;
$L__BB0_2:
	setp.lt.s16 	%p2, %rs51, 1;
	@%p2 bra 	$L__BB0_5;
	mov.b32 	%r585, 0;
$L__BB0_4:
	ld.u64 	%rd51, [%rd44];
	mul.wide.u32 	%rd52, %r584, 8;
	add.s64 	%rd53, %rd51, %rd52;
	ld.u64 	%rd54, [%rd53];
	mul.wide.u32 	%rd55, %r585, 8;
	add.s64 	%rd56, %rd54, %rd55;
	ld.u32 	%r218, [%rd56+4];
	ld.u64 	%rd57, [%rd3];
	add.s64 	%rd58, %rd57, %rd52;
	ld.u64 	%rd59, [%rd58];
	add.s64 	%rd60, %rd59, %rd55;
	st.u32 	[%rd60+4], %r218;
	ld.u64 	%rd61, [%rd44];
	add.s64 	%rd62, %rd61, %rd52;
	ld.u64 	%rd63, [%rd62];
	add.s64 	%rd64, %rd63, %rd55;
	ld.u32 	%r219, [%rd64];
	ld.u64 	%rd65, [%rd3];
	add.s64 	%rd66, %rd65, %rd52;
	ld.u64 	%rd67, [%rd66];
	add.s64 	%rd68, %rd67, %rd55;
	st.u32 	[%rd68], %r219;
	add.s32 	%r585, %r585, 1;
	ld.u16 	%rs51, [%rd44+8];
	cvt.s32.s16 	%r220, %rs51;
	setp.lt.s32 	%p3, %r585, %r220;
	@%p3 bra 	$L__BB0_4;
$L__BB0_5:
	add.s32 	%r584, %r584, 1;
	cvt.s32.s16 	%r221, %rs51;
	setp.lt.s32 	%p4, %r584, %r221;
	@%p4 bra 	$L__BB0_2;
$L__BB0_6:
	ld.u64 	%rd4, [%rd48+8];
	setp.eq.s64 	%p5, %rd4, 0;
	@%p5 bra 	$L__BB0_336;
	ld.u32 	%r223, [%rd48+48];
	ld.u64 	%rd69, [%rd4];
	mul.wide.s32 	%rd70, %r205, 8;
	add.s64 	%rd71, %rd69, %rd70;
	ld.u64 	%rd72, [%rd71];
	mul.wide.s32 	%rd73, %r206, 8;
	add.s64 	%rd5, %rd72, %rd73;
	ld.u32 	%r224, [%rd5];
	setp.gt.s32 	%p6, %r224, -1;
	setp.ne.s32 	%p7, %r224, %r223;
	mov.b32 	%r593, 1;
	and.pred  	%p8, %p6, %p7;
	@%p8 bra 	$L__BB0_16;
	setp.lt.s32 	%p9, %r223, 1;
	mov.b32 	%r592, 1;
	@%p9 bra 	$L__BB0_15;
	and.b32  	%r7, %r223, 3;
	setp.lt.u32 	%p10, %r223, 4;
	mov.b32 	%r592, 1;
	@%p10 bra 	$L__BB0_12;
	and.b32  	%r8, %r223, 2147483644;
	mov.b32 	%r587, 0;
	mov.b32 	%r592, 1;
$L__BB0_11:
	shl.b32 	%r592, %r592, 4;
	add.s32 	%r587, %r587, 4;
	setp.ne.s32 	%p11, %r587, %r8;
	@%p11 bra 	$L__BB0_11;
$L__BB0_12:
	setp.eq.s32 	%p12, %r7, 0;
	@%p12 bra 	$L__BB0_15;
	mov.b32 	%r591, 0;
$L__BB0_14:
	.pragma "nounroll";
	shl.b32 	%r592, %r592, 1;
	add.s32 	%r591, %r591, 1;
	setp.ne.s32 	%p13, %r591, %r7;
	@%p13 bra 	$L__BB0_14;
$L__BB0_15:
	ld.u32 	%r232, [%rd5+4];
	and.b32  	%r593, %r232, %r592;
$L__BB0_16:
	st.u32 	[%rd48+40], %r593;
	setp.ne.s32 	%p14, %r593, 0;
	@%p14 bra 	$L__BB0_337;
	ld.u64 	%rd74, [%rd4];
	add.s64 	%rd76, %rd74, %rd70;
	ld.u64 	%rd77, [%rd76];
	add.s64 	%rd79, %rd77, %rd73;
	st.u32 	[%rd79], %r223;
	ld.u64 	%rd80, [%rd48+8];
	ld.u64 	%rd6, [%rd80];
	ld.u16 	%rs5, [%rd80+8];
	cvt.s32.s16 	%r22, %rs5;
	ld.u32 	%r23, [%rd48+48];
	setp.lt.s32 	%p15, %r23, 1;
	mov.b32 	%r600, 1;
	@%p15 bra 	$L__BB0_24;
	and.b32  	%r24, %r23, 3;
	setp.lt.u32 	%p16, %r23, 4;
	mov.b32 	%r600, 1;
	@%p16 bra 	$L__BB0_21;
	and.b32  	%r25, %r23, 2147483644;
	mov.b32 	%r595, 0;
	mov.b32 	%r600, 1;
$L__BB0_20:
	shl.b32 	%r600, %r600, 4;
	add.s32 	%r595, %r595, 4;
	setp.ne.s32 	%p17, %r595, %r25;
	@%p17 bra 	$L__BB0_20;
$L__BB0_21:
	setp.eq.s32 	%p18, %r24, 0;
	@%p18 bra 	$L__BB0_24;
	mov.b32 	%r599, 0;
$L__BB0_23:
	.pragma "nounroll";
	shl.b32 	%r600, %r600, 1;
	add.s32 	%r599, %r599, 1;
	setp.ne.s32 	%p19, %r599, %r24;
	@%p19 bra 	$L__BB0_23;
$L__BB0_24:
	setp.lt.s16 	%p20, %rs5, 1;
	@%p20 bra 	$L__BB0_57;
	and.b32  	%r37, %r22, 3;
	setp.lt.u16 	%p21, %rs5, 4;
	mov.b32 	%r601, 0;
	@%p21 bra 	$L__BB0_36;
	mov.b32 	%r604, 0;
	and.b32  	%r601, %r22, 32764;
$L__BB0_27:
	setp.eq.s32 	%p22, %r604, %r205;
	@%p22 bra 	$L__BB0_29;
	mul.wide.u32 	%rd81, %r604, 8;
	add.s64 	%rd82, %rd6, %rd81;
	ld.u64 	%rd83, [%rd82];
	add.s64 	%rd85, %rd83, %rd73;
	ld.u32 	%r241, [%rd85+4];
	or.b32  	%r242, %r241, %r600;
	st.u32 	[%rd85+4], %r242;
$L__BB0_29:
	add.s32 	%r243, %r604, 1;
	setp.eq.s32 	%p23, %r243, %r205;
	@%p23 bra 	$L__BB0_31;
	mul.wide.u32 	%rd86, %r604, 8;
	add.s64 	%rd87, %rd6, %rd86;
	ld.u64 	%rd88, [%rd87+8];
	add.s64 	%rd90, %rd88, %rd73;
	ld.u32 	%r244, [%rd90+4];
	or.b32  	%r245, %r244, %r600;
	st.u32 	[%rd90+4], %r245;
$L__BB0_31:
	add.s32 	%r246, %r604, 2;
	setp.eq.s32 	%p24, %r246, %r205;
	@%p24 bra 	$L__BB0_33;
	mul.wide.u32 	%rd91, %r604, 8;
	add.s64 	%rd92, %rd6, %rd91;
	ld.u64 	%rd93, [%rd92+16];
	add.s64 	%rd95, %rd93, %rd73;
	ld.u32 	%r247, [%rd95+4];
	or.b32  	%r248, %r247, %r600;
	st.u32 	[%rd95+4], %r248;
$L__BB0_33:
	add.s32 	%r249, %r604, 3;
	setp.eq.s32 	%p25, %r249, %r205;
	@%p25 bra 	$L__BB0_35;
	mul.wide.u32 	%rd96, %r604, 8;
	add.s64 	%rd97, %rd6, %rd96;
	ld.u64 	%rd98, [%rd97+24];
	add.s64 	%rd100, %rd98, %rd73;
	ld.u32 	%r250, [%rd100+4];
	or.b32  	%r251, %r250, %r600;
	st.u32 	[%rd100+4], %r251;
$L__BB0_35:
	add.s32 	%r604, %r604, 4;
	setp.eq.s32 	%p26, %r604, %r601;
	@%p26 bra 	$L__BB0_36;
	bra.uni 	$L__BB0_27;
$L__BB0_36:
	and.b16  	%rs6, %rs5, 3;
	setp.eq.s16 	%p27, %rs6, 0;
	@%p27 bra 	$L__BB0_41;
	mov.b32 	%r603, 0;
$L__BB0_38:
	.pragma "nounroll";
	setp.eq.s32 	%p28, %r601, %r205;
	@%p28 bra 	$L__BB0_40;
	mul.wide.u32 	%rd101, %r601, 8;
	add.s64 	%rd102, %rd6, %rd101;
	ld.u64 	%rd103, [%rd102];
	add.s64 	%rd105, %rd103, %rd73;
	ld.u32 	%r253, [%rd105+4];
	or.b32  	%r254, %r253, %r600;
	st.u32 	[%rd105+4], %r254;
$L__BB0_40:
	add.s32 	%r601, %r601, 1;
	add.s32 	%r603, %r603, 1;
	setp.ne.s32 	%p29, %r603, %r37;
	@%p29 bra 	$L__BB0_38;
$L__BB0_41:
	setp.lt.u16 	%p30, %rs5, 4;
	add.s64 	%rd7, %rd6, %rd70;
	mov.b32 	%r606, 0;
	@%p30 bra 	$L__BB0_52;
	and.b32  	%r606, %r22, 32764;
	mov.b32 	%r605, 0;
$L__BB0_43:
	setp.eq.s32 	%p31, %r605, %r206;
	@%p31 bra 	$L__BB0_45;
	ld.u64 	%rd107, [%rd7];
	mul.wide.u32 	%rd108, %r605, 8;
	add.s64 	%rd109, %rd107, %rd108;
	ld.u32 	%r257, [%rd109+4];
	or.b32  	%r258, %r257, %r600;
	st.u32 	[%rd109+4], %r258;
$L__BB0_45:
	add.s32 	%r259, %r605, 1;
	setp.eq.s32 	%p32, %r259, %r206;
	@%p32 bra 	$L__BB0_47;
	ld.u64 	%rd110, [%rd7];
	mul.wide.u32 	%rd111, %r605, 8;
	add.s64 	%rd112, %rd110, %rd111;
	ld.u32 	%r260, [%rd112+12];
	or.b32  	%r261, %r260, %r600;
	st.u32 	[%rd112+12], %r261;
$L__BB0_47:
	add.s32 	%r262, %r605, 2;
	setp.eq.s32 	%p33, %r262, %r206;
	@%p33 bra 	$L__BB0_49;
	ld.u64 	%rd113, [%rd7];
	mul.wide.u32 	%rd114, %r605, 8;
	add.s64 	%rd115, %rd113, %rd114;
	ld.u32 	%r263, [%rd115+20];
	or.b32  	%r264, %r263, %r600;
	st.u32 	[%rd115+20], %r264;
$L__BB0_49:
	add.s32 	%r265, %r605, 3;
	setp.eq.s32 	%p34, %r265, %r206;
	@%p34 bra 	$L__BB0_51;
	ld.u64 	%rd116, [%rd7];
	mul.wide.u32 	%rd117, %r605, 8;
	add.s64 	%rd118, %rd116, %rd117;
	ld.u32 	%r266, [%rd118+28];
	or.b32  	%r267, %r266, %r600;
	st.u32 	[%rd118+28], %r267;
$L__BB0_51:
	add.s32 	%r605, %r605, 4;
	setp.ne.s32 	%p35, %r605, %r606;
	@%p35 bra 	$L__BB0_43;
$L__BB0_52:
	setp.eq.s16 	%p36, %rs6, 0;
	@%p36 bra 	$L__BB0_57;
	mov.b32 	%r608, 0;
$L__BB0_54:
	.pragma "nounroll";
	setp.eq.s32 	%p37, %r606, %r206;
	@%p37 bra 	$L__BB0_56;
	ld.u64 	%rd119, [%rd7];
	mul.wide.u32 	%rd120, %r606, 8;
	add.s64 	%rd121, %rd119, %rd120;
	ld.u32 	%r269, [%rd121+4];
	or.b32  	%r270, %r269, %r600;
	st.u32 	[%rd121+4], %r270;
$L__BB0_56:
	add.s32 	%r606, %r606, 1;
	add.s32 	%r608, %r608, 1;
	setp.ne.s32 	%p38, %r608, %r37;
	@%p38 bra 	$L__BB0_54;
$L__BB0_57:
	ld.u8 	%rs33, [%rd491+8];
	setp.ne.s16 	%p39, %rs33, 76;
	@%p39 bra 	$L__BB0_197;
	st.u32 	[%rd48+24], %r206;
	mov.b32 	%r426, 0;
	st.u32 	[%rd48+32], %r426;
	ld.u64 	%rd300, [%rd48+8];
	ld.u16 	%rs42, [%rd300+8];
	setp.lt.s16 	%p137, %rs42, 1;
	@%p137 bra 	$L__BB0_337;
	ld.param.u64 	%rd484, [_Z16computeRecursiveP4gridP4pathPS2_iiPS0_i_param_2];
	mov.b32 	%r609, 0;
$L__BB0_60:
	setp.eq.s32 	%p138, %r609, %r206;
	@%p138 bra 	$L__BB0_142;
	setp.gt.s32 	%p139, %r206, %r609;
	selp.b32 	%r429, -1, 1, %p139;
	st.u32 	[%rd48+36], %r429;
	mov.b32 	%r610, 0;
	st.u32 	[%rd48+40], %r610;
	st.u32 	[%rd48+52], %r610;
$L__BB0_62:
	mul.wide.s32 	%rd301, %r610, 4;
	add.s64 	%rd302, %rd491, %rd301;
	ld.u32 	%r431, [%rd302+16];
	st.u32 	[%rd48+48], %r431;
	ld.v2.u32 	{%r432, %r433}, [%rd48+32];
	mad.lo.s32 	%r434, %r433, %r610, %r432;
	ld.u64 	%rd10, [%rd48+8];
	ld.s16 	%r435, [%rd10+8];
	add.s32 	%r436, %r434, %r435;
	rem.s32 	%r57, %r436, %r435;
	st.u32 	[%rd48+24], %r57;
	ld.u64 	%rd303, [%rd10];
	add.s64 	%rd305, %rd303, %rd70;
	ld.u64 	%rd306, [%rd305];
	mul.wide.s32 	%rd307, %r57, 8;
	add.s64 	%rd11, %rd306, %rd307;
	ld.u32 	%r437, [%rd11];
	setp.gt.s32 	%p140, %r437, -1;
	setp.ne.s32 	%p141, %r437, %r431;
	mov.b32 	%r616, 1;
	and.pred  	%p142, %p140, %p141;
	@%p142 bra 	$L__BB0_73;
	setp.lt.s32 	%p143, %r431, 1;
	mov.b32 	%r615, 1;
	@%p143 bra 	$L__BB0_72;
	setp.lt.u32 	%p144, %r431, 4;
	mov.b32 	%r614, 2;
	@%p144 bra 	$L__BB0_68;
	and.b32  	%r443, %r431, 2147483644;
	neg.s32 	%r611, %r443;
	mov.b32 	%r615, 1;
$L__BB0_66:
	mov.u32 	%r60, %r615;
	shl.b32 	%r615, %r60, 4;
	add.s32 	%r611, %r611, 4;
	setp.ne.s32 	%p145, %r611, 0;
	@%p145 bra 	$L__BB0_66;
	shl.b32 	%r614, %r60, 5;
$L__BB0_68:
	and.b32  	%r66, %r431, 3;
	setp.eq.s32 	%p146, %r66, 0;
	@%p146 bra 	$L__BB0_72;
	setp.eq.s32 	%p147, %r66, 1;
	@%p147 bra 	$L__BB0_71;
	setp.eq.s32 	%p148, %r66, 2;
	selp.b32 	%r444, 1, 2, %p148;
	shl.b32 	%r615, %r614, %r444;
	bra.uni 	$L__BB0_72;
$L__BB0_71:
	mov.u32 	%r615, %r614;
$L__BB0_72:
	ld.u32 	%r445, [%rd11+4];
	and.b32  	%r616, %r445, %r615;
$L__BB0_73:
	ld.u32 	%r446, [%rd48+40];
	or.b32  	%r447, %r446, %r616;
	st.u32 	[%rd48+40], %r447;
	setp.ne.s32 	%p149, %r447, 0;
	@%p149 bra 	$L__BB0_122;
	ld.u64 	%rd308, [%rd10];
	add.s64 	%rd310, %rd308, %rd70;
	ld.u64 	%rd311, [%rd310];
	add.s64 	%rd313, %rd311, %rd307;
	st.u32 	[%rd313], %r431;
	ld.u64 	%rd314, [%rd48+8];
	ld.u64 	%rd12, [%rd314];
	ld.u32 	%r71, [%rd48+24];
	ld.u16 	%rs7, [%rd314+8];
	cvt.s32.s16 	%r72, %rs7;
	ld.u32 	%r73, [%rd48+48];
	setp.lt.s32 	%p150, %r73, 1;
	mov.b32 	%r621, 1;
	@%p150 bra 	$L__BB0_83;
	and.b32  	%r74, %r73, 3;
	setp.lt.u32 	%p151, %r73, 4;
	mov.b32 	%r620, 2;
	@%p151 bra 	$L__BB0_79;
	and.b32  	%r75, %r73, 2147483644;
	mov.b32 	%r618, 0;
	mov.b32 	%r621, 1;
$L__BB0_77:
	mov.u32 	%r76, %r621;
	shl.b32 	%r621, %r76, 4;
	add.s32 	%r618, %r618, 4;
	setp.ne.s32 	%p152, %r618, %r75;
	@%p152 bra 	$L__BB0_77;
	shl.b32 	%r620, %r76, 5;
$L__BB0_79:
	setp.eq.s32 	%p153, %r74, 0;
	@%p153 bra 	$L__BB0_83;
	setp.eq.s32 	%p154, %r74, 1;
	@%p154 bra 	$L__BB0_82;
	setp.eq.s32 	%p155, %r74, 2;
	selp.b32 	%r453, 1, 2, %p155;
	shl.b32 	%r621, %r620, %r453;
	bra.uni 	$L__BB0_83;
$L__BB0_82:
	mov.u32 	%r621, %r620;
$L__BB0_83:
	setp.lt.s16 	%p156, %rs7, 1;
	@%p156 bra 	$L__BB0_122;
	setp.lt.u16 	%p157, %rs7, 4;
	mov.b32 	%r622, 0;
	@%p157 bra 	$L__BB0_95;
	mov.b32 	%r623, 0;
$L__BB0_86:
	setp.eq.s32 	%p158, %r623, %r205;
	mul.wide.u32 	%rd315, %r623, 8;
	add.s64 	%rd14, %rd12, %rd315;
	@%p158 bra 	$L__BB0_88;
	ld.u64 	%rd316, [%rd14];
	mul.wide.s32 	%rd317, %r71, 8;
	add.s64 	%rd318, %rd316, %rd317;
	ld.u32 	%r456, [%rd318+4];
	or.b32  	%r457, %r456, %r621;
	st.u32 	[%rd318+4], %r457;
$L__BB0_88:
	add.s32 	%r458, %r623, 1;
	setp.eq.s32 	%p159, %r458, %r205;
	@%p159 bra 	$L__BB0_90;
	ld.u64 	%rd319, [%rd14+8];
	mul.wide.s32 	%rd320, %r71, 8;
	add.s64 	%rd321, %rd319, %rd320;
	ld.u32 	%r459, [%rd321+4];
	or.b32  	%r460, %r459, %r621;
	st.u32 	[%rd321+4], %r460;
$L__BB0_90:
	add.s32 	%r461, %r623, 2;
	setp.eq.s32 	%p160, %r461, %r205;
	@%p160 bra 	$L__BB0_92;
	ld.u64 	%rd322, [%rd14+16];
	mul.wide.s32 	%rd323, %r71, 8;
	add.s64 	%rd324, %rd322, %rd323;
	ld.u32 	%r462, [%rd324+4];
	or.b32  	%r463, %r462, %r621;
	st.u32 	[%rd324+4], %r463;
$L__BB0_92:
	add.s32 	%r464, %r623, 3;
	setp.eq.s32 	%p161, %r464, %r205;
	@%p161 bra 	$L__BB0_94;
	ld.u64 	%rd325, [%rd14+24];
	mul.wide.s32 	%rd326, %r71, 8;
	add.s64 	%rd327, %rd325, %rd326;
	ld.u32 	%r465, [%rd327+4];
	or.b32  	%r466, %r465, %r621;
	st.u32 	[%rd327+4], %r466;
$L__BB0_94:
	add.s32 	%r623, %r623, 4;
	and.b32  	%r622, %r72, 32764;
	setp.eq.s32 	%p162, %r623, %r622;
	@%p162 bra 	$L__BB0_95;
	bra.uni 	$L__BB0_86;
$L__BB0_95:
	and.b16  	%rs8, %rs7, 3;
	setp.eq.s16 	%p163, %rs8, 0;
	@%p163 bra 	$L__BB0_103;
	setp.eq.s32 	%p164, %r622, %r205;
	@%p164 bra 	$L__BB0_98;
	mul.wide.u32 	%rd328, %r622, 8;
	add.s64 	%rd329, %rd12, %rd328;
	ld.u64 	%rd330, [%rd329];
	mul.wide.s32 	%rd331, %r71, 8;
	add.s64 	%rd332, %rd330, %rd331;
	ld.u32 	%r467, [%rd332+4];
	or.b32  	%r468, %r467, %r621;
	st.u32 	[%rd332+4], %r468;
$L__BB0_98:
	setp.eq.s16 	%p165, %rs8, 1;
	@%p165 bra 	$L__BB0_103;
	add.s32 	%r469, %r622, 1;
	setp.eq.s32 	%p166, %r469, %r205;
	@%p166 bra 	$L__BB0_101;
	mul.wide.u32 	%rd333, %r622, 8;
	add.s64 	%rd334, %rd12, %rd333;
	ld.u64 	%rd335, [%rd334+8];
	mul.wide.s32 	%rd336, %r71, 8;
	add.s64 	%rd337, %rd335, %rd336;
	ld.u32 	%r470, [%rd337+4];
	or.b32  	%r471, %r470, %r621;
	st.u32 	[%rd337+4], %r471;
$L__BB0_101:
	add.s32 	%r473, %r622, 2;
	setp.eq.s16 	%p167, %rs8, 2;
	setp.eq.s32 	%p168, %r473, %r205;
	or.pred  	%p169, %p167, %p168;
	@%p169 bra 	$L__BB0_103;
	mul.wide.u32 	%rd338, %r622, 8;
	add.s64 	%rd339, %rd12, %rd338;
	ld.u64 	%rd340, [%rd339+16];
	mul.wide.s32 	%rd341, %r71, 8;
	add.s64 	%rd342, %rd340, %rd341;
	ld.u32 	%r474, [%rd342+4];
	or.b32  	%r475, %r474, %r621;
	st.u32 	[%rd342+4], %r475;
$L__BB0_103:
	setp.lt.u16 	%p170, %rs7, 4;
	add.s64 	%rd13, %rd12, %rd70;
	mov.b32 	%r625, 0;
	@%p170 bra 	$L__BB0_114;
	and.b32  	%r625, %r72, 32764;
	mov.b32 	%r624, 0;
$L__BB0_105:
	setp.eq.s32 	%p171, %r624, %r71;
	@%p171 bra 	$L__BB0_107;
	ld.u64 	%rd344, [%rd13];
	mul.wide.u32 	%rd345, %r624, 8;
	add.s64 	%rd346, %rd344, %rd345;
	ld.u32 	%r478, [%rd346+4];
	or.b32  	%r479, %r478, %r621;
	st.u32 	[%rd346+4], %r479;
$L__BB0_107:
	add.s32 	%r480, %r624, 1;
	setp.eq.s32 	%p172, %r480, %r71;
	@%p172 bra 	$L__BB0_109;
	ld.u64 	%rd347, [%rd13];
	mul.wide.u32 	%rd348, %r624, 8;
	add.s64 	%rd349, %rd347, %rd348;
	ld.u32 	%r481, [%rd349+12];
	or.b32  	%r482, %r481, %r621;
	st.u32 	[%rd349+12], %r482;
$L__BB0_109:
	add.s32 	%r483, %r624, 2;
	setp.eq.s32 	%p173, %r483, %r71;
	@%p173 bra 	$L__BB0_111;
	ld.u64 	%rd350, [%rd13];
	mul.wide.u32 	%rd351, %r624, 8;
	add.s64 	%rd352, %rd350, %rd351;
	ld.u32 	%r484, [%rd352+20];
	or.b32  	%r485, %r484, %r621;
	st.u32 	[%rd352+20], %r485;
$L__BB0_111:
	add.s32 	%r486, %r624, 3;
	setp.eq.s32 	%p174, %r486, %r71;
	@%p174 bra 	$L__BB0_113;
	ld.u64 	%rd353, [%rd13];
	mul.wide.u32 	%rd354, %r624, 8;
	add.s64 	%rd355, %rd353, %rd354;
	ld.u32 	%r487, [%rd355+28];
	or.b32  	%r488, %r487, %r621;
	st.u32 	[%rd355+28], %r488;
$L__BB0_113:
	add.s32 	%r624, %r624, 4;
	setp.ne.s32 	%p175, %r624, %r625;
	@%p175 bra 	$L__BB0_105;
$L__BB0_114:
	setp.eq.s16 	%p176, %rs8, 0;
	@%p176 bra 	$L__BB0_122;
	setp.eq.s32 	%p177, %r625, %r71;
	@%p177 bra 	$L__BB0_117;
	ld.u64 	%rd356, [%rd13];
	mul.wide.u32 	%rd357, %r625, 8;
	add.s64 	%rd358, %rd356, %rd357;
	ld.u32 	%r489, [%rd358+4];
	or.b32  	%r490, %r489, %r621;
	st.u32 	[%rd358+4], %r490;
$L__BB0_117:
	setp.eq.s16 	%p178, %rs8, 1;
	@%p178 bra 	$L__BB0_122;
	add.s32 	%r491, %r625, 1;
	setp.eq.s32 	%p179, %r491, %r71;
	@%p179 bra 	$L__BB0_120;
	ld.u64 	%rd359, [%rd13];
	mul.wide.u32 	%rd360, %r625, 8;
	add.s64 	%rd361, %rd359, %rd360;
	ld.u32 	%r492, [%rd361+12];
	or.b32  	%r493, %r492, %r621;
	st.u32 	[%rd361+12], %r493;
$L__BB0_120:
	add.s32 	%r495, %r625, 2;
	setp.eq.s16 	%p180, %rs8, 2;
	setp.eq.s32 	%p181, %r495, %r71;
	or.pred  	%p182, %p180, %p181;
	@%p182 bra 	$L__BB0_122;
	ld.u64 	%rd362, [%rd13];
	mul.wide.u32 	%rd363, %r625, 8;
	add.s64 	%rd364, %rd362, %rd363;
	ld.u32 	%r496, [%rd364+20];
	or.b32  	%r497, %r496, %r621;
	st.u32 	[%rd364+20], %r497;
$L__BB0_122:
	ld.u32 	%r498, [%rd48+52];
	add.s32 	%r610, %r498, 1;
	st.u32 	[%rd48+52], %r610;
	setp.lt.s32 	%p183, %r498, 2;
	@%p183 bra 	$L__BB0_62;
	ld.u32 	%r499, [%rd48+40];
	setp.ne.s32 	%p184, %r499, 0;
	@%p184 bra 	$L__BB0_142;
	ld.u32 	%r500, [%rd48+44];
	setp.ne.s32 	%p185, %r500, 0;
	@%p185 bra 	$L__BB0_132;
	mov.b32 	%r501, 1;
	st.u32 	[%rd48+44], %r501;
	ld.u64 	%rd15, [%rd48+8];
	ld.u32 	%r502, [%rd48+16];
	mul.wide.s32 	%rd365, %r502, 8;
	add.s64 	%rd366, %rd1, %rd365;
	ld.global.u64 	%rd16, [%rd366];
	ld.u16 	%rs43, [%rd15+8];
	st.u16 	[%rd16+8], %rs43;
	ld.u8 	%rs44, [%rd15+24];
	st.u8 	[%rd16+24], %rs44;
	ld.u16 	%rs53, [%rd15+8];
	setp.lt.s16 	%p186, %rs53, 1;
	@%p186 bra 	$L__BB0_131;
	mov.b32 	%r626, 0;
$L__BB0_127:
	setp.lt.s16 	%p187, %rs53, 1;
	@%p187 bra 	$L__BB0_130;
	mov.b32 	%r627, 0;
$L__BB0_129:
	ld.u64 	%rd367, [%rd15];
	mul.wide.u32 	%rd368, %r626, 8;
	add.s64 	%rd369, %rd367, %rd368;
	ld.u64 	%rd370, [%rd369];
	mul.wide.u32 	%rd371, %r627, 8;
	add.s64 	%rd372, %rd370, %rd371;
	ld.u32 	%r505, [%rd372+4];
	ld.u64 	%rd373, [%rd16];
	add.s64 	%rd374, %rd373, %rd368;
	ld.u64 	%rd375, [%rd374];
	add.s64 	%rd376, %rd375, %rd371;
	st.u32 	[%rd376+4], %r505;
	ld.u64 	%rd377, [%rd15];
	add.s64 	%rd378, %rd377, %rd368;
	ld.u64 	%rd379, [%rd378];
	add.s64 	%rd380, %rd379, %rd371;
	ld.u32 	%r506, [%rd380];
	ld.u64 	%rd381, [%rd16];
	add.s64 	%rd382, %rd381, %rd368;
	ld.u64 	%rd383, [%rd382];
	add.s64 	%rd384, %rd383, %rd371;
	st.u32 	[%rd384], %r506;
	add.s32 	%r627, %r627, 1;
	ld.u16 	%rs53, [%rd15+8];
	cvt.s32.s16 	%r507, %rs53;
	setp.lt.s32 	%p188, %r627, %r507;
	@%p188 bra 	$L__BB0_129;
$L__BB0_130:
	add.s32 	%r626, %r626, 1;
	cvt.s32.s16 	%r508, %rs53;
	setp.lt.s32 	%p189, %r626, %r508;
	@%p189 bra 	$L__BB0_127;
$L__BB0_131:
	ld.u32 	%r509, [%rd48+16];
	mul.wide.s32 	%rd385, %r509, 8;
	add.s64 	%rd386, %rd1, %rd385;
	ld.global.u64 	%rd387, [%rd386];
	mov.b16 	%rs45, 49;
	st.u8 	[%rd387+24], %rs45;
$L__BB0_132:
	ld.param.u32 	%r583, [_Z16computeRecursiveP4gridP4pathPS2_iiPS0_i_param_6];
	setp.gt.s32 	%p190, %r583, 13;
	@%p190 bra 	$L__BB0_142;
	ld.u64 	%rd17, [%rd491];
	setp.eq.s64 	%p191, %rd17, 0;
	@%p191 bra 	$L__BB0_135;
	ld.u64 	%rd388, [%rd48+8];
	ld.u32 	%r510, [%rd48+24];
	{ // callseq 4, 0
	.param .b64 param0;
	st.param.b64 	[param0], %rd388;
	.param .b64 param1;
	st.param.b64 	[param1], %rd17;
	.param .b64 param2;
	st.param.b64 	[param2], %rd484;
	.param .b32 param3;
	st.param.b32 	[param3], %r205;
	.param .b32 param4;
	st.param.b32 	[param4], %r510;
	.param .b64 param5;
	st.param.b64 	[param5], %rd47;
	.param .b32 param6;
	st.param.b32 	[param6], %r1;
	call.uni 
	_Z16computeRecursiveP4gridP4pathPS2_iiPS0_i, 
	(
	param0, 
	param1, 
	param2, 
	param3, 
	param4, 
	param5, 
	param6
	);
	} // callseq 4
	bra.uni 	$L__BB0_142;
$L__BB0_135:
	ld.u32 	%r511, [%rd48];
	add.u64 	%rd389, %SP, 0;
	add.u64 	%rd390, %SPL, 0;
	st.local.u32 	[%rd390], %r511;
	mov.u64 	%rd391, $str;
	cvta.global.u64 	%rd392, %rd391;
	{ // callseq 5, 0
	.param .b64 param0;
	st.param.b64 	[param0], %rd392;
	.param .b64 param1;
	st.param.b64 	[param1], %rd389;
	.param .b32 retval0;
	call.uni (retval0), 
	vprintf, 
	(
	param0, 
	param1
	);
	ld.param.b32 	%r512, [retval0];
	} // callseq 5
	ld.u64 	%rd491, [%rd484];
	add.s64 	%rd484, %rd484, 8;
	mov.b32 	%r514, 0;
	st.u32 	[%rd48+56], %r514;
	ld.u16 	%rs46, [%rd44+8];
	setp.lt.s16 	%p192, %rs46, 1;
	@%p192 bra 	$L__BB0_142;
	mov.b32 	%r630, 0;
$L__BB0_137:
	mov.b32 	%r516, 0;
	st.u32 	[%rd48+60], %r516;
	ld.u16 	%rs47, [%rd44+8];
	setp.lt.s16 	%p193, %rs47, 1;
	@%p193 bra 	$L__BB0_141;
	mov.b32 	%r629, 0;
$L__BB0_139:
	ld.u64 	%rd393, [%rd48+8];
	ld.u32 	%r518, [%rd48+56];
	{ // callseq 6, 0
	.param .b64 param0;
	st.param.b64 	[param0], %rd393;
	.param .b64 param1;
	st.param.b64 	[param1], %rd491;
	.param .b64 param2;
	st.param.b64 	[param2], %rd484;
	.param .b32 param3;
	st.param.b32 	[param3], %r518;
	.param .b32 param4;
	st.param.b32 	[param4], %r629;
	.param .b64 param5;
	st.param.b64 	[param5], %rd47;
	.param .b32 param6;
	st.param.b32 	[param6], %r1;
	call.uni 
	_Z16computeRecursiveP4gridP4pathPS2_iiPS0_i, 
	(
	param0, 
	param1, 
	param2, 
	param3, 
	param4, 
	param5, 
	param6
	);
	} // callseq 6
	ld.u32 	%r519, [%rd48+60];
	add.s32 	%r629, %r519, 1;
	st.u32 	[%rd48+60], %r629;
	ld.s16 	%r520, [%rd44+8];
	setp.lt.s32 	%p194, %r629, %r520;
	@%p194 bra 	$L__BB0_139;
	ld.u32 	%r630, [%rd48+56];
$L__BB0_141:
	add.s32 	%r630, %r630, 1;
	st.u32 	[%rd48+56], %r630;
	ld.s16 	%r521, [%rd44+8];
	setp.lt.s32 	%p195, %r630, %r521;
	@%p195 bra 	$L__BB0_137;
$L__BB0_142:
	ld.u64 	%rd22, [%rd48+8];
	ld.u16 	%rs48, [%rd44+8];
	st.u16 	[%rd22+8], %rs48;
	ld.u8 	%rs49, [%rd44+24];
	st.u8 	[%rd22+24], %rs49;
	ld.u16 	%rs55, [%rd44+8];
	setp.lt.s16 	%p196, %rs55, 1;
	@%p196 bra 	$L__BB0_148;
	mov.b32 	%r631, 0;
$L__BB0_144:
	setp.lt.s16 	%p197, %rs55, 1;
	@%p197 bra 	$L__BB0_147;
	mov.b32 	%r632, 0;
$L__BB0_146:
	ld.u64 	%rd394, [%rd44];
	mul.wide.u32 	%rd395, %r631, 8;
	add.s64 	%rd396, %rd394, %rd395;
	ld.u64 	%rd397, [%rd396];
	mul.wide.u32 	%rd398, %r632, 8;
	add.s64 	%rd399, %rd397, %rd398;
	ld.u32 	%r524, [%rd399+4];
	ld.u64 	%rd400, [%rd22];
	add.s64 	%rd401, %rd400, %rd395;
	ld.u64 	%rd402, [%rd401];
	add.s64 	%rd403, %rd402, %rd398;
	st.u32 	[%rd403+4], %r524;
	ld.u64 	%rd404, [%rd44];
	add.s64 	%rd405, %rd404, %rd395;
	ld.u64 	%rd406, [%rd405];
	add.s64 	%rd407, %rd406, %rd398;
	ld.u32 	%r525, [%rd407];
	ld.u64 	%rd408, [%rd22];
	add.s64 	%rd409, %rd408, %rd395;
	ld.u64 	%rd410, [%rd409];
	add.s64 	%rd411, %rd410, %rd398;
	st.u32 	[%rd411], %r525;
	add.s32 	%r632, %r632, 1;
	ld.u16 	%rs55, [%rd44+8];
	cvt.s32.s16 	%r526, %rs55;
	setp.lt.s32 	%p198, %r632, %r526;
	@%p198 bra 	$L__BB0_146;
$L__BB0_147:
	add.s32 	%r631, %r631, 1;
	cvt.s32.s16 	%r527, %rs55;
	setp.lt.s32 	%p199, %r631, %r527;
	@%p199 bra 	$L__BB0_144;
$L__BB0_148:
	ld.u32 	%r108, [%rd491+12];
	ld.u64 	%rd412, [%rd48+8];
	ld.u64 	%rd413, [%rd412];
	add.s64 	%rd415, %rd413, %rd70;
	ld.u64 	%rd416, [%rd415];
	mul.wide.s32 	%rd417, %r206, 8;
	add.s64 	%rd418, %rd416, %rd417;
	st.u32 	[%rd418], %r108;
	ld.u64 	%rd419, [%rd48+8];
	ld.u64 	%rd23, [%rd419];
	ld.u16 	%rs17, [%rd419+8];
	cvt.s32.s16 	%r109, %rs17;
	setp.lt.s32 	%p200, %r108, 1;
	mov.b32 	%r637, 1;
	@%p200 bra 	$L__BB0_157;
	and.b32  	%r110, %r108, 3;
	setp.lt.u32 	%p201, %r108, 4;
	mov.b32 	%r636, 2;
	@%p201 bra 	$L__BB0_153;
	and.b32  	%r111, %r108, 2147483644;
	mov.b32 	%r634, 0;
	mov.b32 	%r637, 1;
$L__BB0_151:
	mov.u32 	%r112, %r637;
	shl.b32 	%r637, %r112, 4;
	add.s32 	%r634, %r634, 4;
	setp.ne.s32 	%p202, %r634, %r111;
	@%p202 bra 	$L__BB0_151;
	shl.b32 	%r636, %r112, 5;
$L__BB0_153:
	setp.eq.s32 	%p203, %r110, 0;
	@%p203 bra 	$L__BB0_157;
	setp.eq.s32 	%p204, %r110, 1;
	@%p204 bra 	$L__BB0_156;
	setp.eq.s32 	%p205, %r110, 2;
	selp.b32 	%r533, 1, 2, %p205;
	shl.b32 	%r637, %r636, %r533;
	bra.uni 	$L__BB0_157;
$L__BB0_156:
	mov.u32 	%r637, %r636;
$L__BB0_157:
	setp.lt.s16 	%p206, %rs17, 1;
	@%p206 bra 	$L__BB0_196;
	setp.lt.u16 	%p207, %rs17, 4;
	mov.b32 	%r638, 0;
	@%p207 bra 	$L__BB0_169;
	mov.b32 	%r639, 0;
$L__BB0_160:
	setp.eq.s32 	%p208, %r639, %r205;
	@%p208 bra 	$L__BB0_162;
	mul.wide.u32 	%rd420, %r639, 8;
	add.s64 	%rd421, %rd23, %rd420;
	ld.u64 	%rd422, [%rd421];
	add.s64 	%rd424, %rd422, %rd417;
	ld.u32 	%r536, [%rd424+4];
	or.b32  	%r537, %r536, %r637;
	st.u32 	[%rd424+4], %r537;
$L__BB0_162:
	add.s32 	%r538, %r639, 1;
	setp.eq.s32 	%p209, %r538, %r205;
	@%p209 bra 	$L__BB0_164;
	mul.wide.u32 	%rd425, %r639, 8;
	add.s64 	%rd426, %rd23, %rd425;
	ld.u64 	%rd427, [%rd426+8];
	add.s64 	%rd429, %rd427, %rd417;
	ld.u32 	%r539, [%rd429+4];
	or.b32  	%r540, %r539, %r637;
	st.u32 	[%rd429+4], %r540;
$L__BB0_164:
	add.s32 	%r541, %r639, 2;
	setp.eq.s32 	%p210, %r541, %r205;
	@%p210 bra 	$L__BB0_166;
	mul.wide.u32 	%rd430, %r639, 8;
	add.s64 	%rd431, %rd23, %rd430;
	ld.u64 	%rd432, [%rd431+16];
	add.s64 	%rd434, %rd432, %rd417;
	ld.u32 	%r542, [%rd434+4];
	or.b32  	%r543, %r542, %r637;
	st.u32 	[%rd434+4], %r543;
$L__BB0_166:
	add.s32 	%r544, %r639, 3;
	setp.eq.s32 	%p211, %r544, %r205;
	@%p211 bra 	$L__BB0_168;
	mul.wide.u32 	%rd435, %r639, 8;
	add.s64 	%rd436, %rd23, %rd435;
	ld.u64 	%rd437, [%rd436+24];
	add.s64 	%rd439, %rd437, %rd417;
	ld.u32 	%r545, [%rd439+4];
	or.b32  	%r546, %r545, %r637;
	st.u32 	[%rd439+4], %r546;
$L__BB0_168:
	add.s32 	%r639, %r639, 4;
	and.b32  	%r638, %r109, 32764;
	setp.eq.s32 	%p212, %r639, %r638;
	@%p212 bra 	$L__BB0_169;
	bra.uni 	$L__BB0_160;
$L__BB0_169:
	and.b16  	%rs18, %rs17, 3;
	setp.eq.s16 	%p213, %rs18, 0;
	@%p213 bra 	$L__BB0_177;
	setp.eq.s32 	%p214, %r638, %r205;
	@%p214 bra 	$L__BB0_172;
	mul.wide.u32 	%rd440, %r638, 8;
	add.s64 	%rd441, %rd23, %rd440;
	ld.u64 	%rd442, [%rd441];
	add.s64 	%rd444, %rd442, %rd417;
	ld.u32 	%r547, [%rd444+4];
	or.b32  	%r548, %r547, %r637;
	st.u32 	[%rd444+4], %r548;
$L__BB0_172:
	setp.eq.s16 	%p215, %rs18, 1;
	@%p215 bra 	$L__BB0_177;
	add.s32 	%r549, %r638, 1;
	setp.eq.s32 	%p216, %r549, %r205;
	@%p216 bra 	$L__BB0_175;
	mul.wide.u32 	%rd445, %r638, 8;
	add.s64 	%rd446, %rd23, %rd445;
	ld.u64 	%rd447, [%rd446+8];
	add.s64 	%rd449, %rd447, %rd417;
	ld.u32 	%r550, [%rd449+4];
	or.b32  	%r551, %r550, %r637;
	st.u32 	[%rd449+4], %r551;
$L__BB0_175:
	add.s32 	%r553, %r638, 2;
	setp.eq.s16 	%p217, %rs18, 2;
	setp.eq.s32 	%p218, %r553, %r205;
	or.pred  	%p219, %p217, %p218;
	@%p219 bra 	$L__BB0_177;
	mul.wide.u32 	%rd450, %r638, 8;
	add.s64 	%rd451, %rd23, %rd450;
	ld.u64 	%rd452, [%rd451+16];
	add.s64 	%rd454, %rd452, %rd417;
	ld.u32 	%r554, [%rd454+4];
	or.b32  	%r555, %r554, %r637;
	st.u32 	[%rd454+4], %r555;
$L__BB0_177:
	setp.lt.u16 	%p220, %rs17, 4;
	add.s64 	%rd24, %rd23, %rd70;
	mov.b32 	%r641, 0;
	@%p220 bra 	$L__BB0_188;
	and.b32  	%r641, %r109, 32764;
	mov.b32 	%r640, 0;
$L__BB0_179:
	setp.eq.s32 	%p221, %r640, %r206;
	@%p221 bra 	$L__BB0_181;
	ld.u64 	%rd456, [%rd24];
	mul.wide.u32 	%rd457, %r640, 8;
	add.s64 	%rd458, %rd456, %rd457;
	ld.u32 	%r558, [%rd458+4];
	or.b32  	%r559, %r558, %r637;
	st.u32 	[%rd458+4], %r559;
$L__BB0_181:
	add.s32 	%r560, %r640, 1;
	setp.eq.s32 	%p222, %r560, %r206;
	@%p222 bra 	$L__BB0_183;
	ld.u64 	%rd459, [%rd24];
	mul.wide.u32 	%rd460, %r640, 8;
	add.s64 	%rd461, %rd459, %rd460;
	ld.u32 	%r561, [%rd461+12];
	or.b32  	%r562, %r561, %r637;
	st.u32 	[%rd461+12], %r562;
$L__BB0_183:
	add.s32 	%r563, %r640, 2;
	setp.eq.s32 	%p223, %r563, %r206;
	@%p223 bra 	$L__BB0_185;
	ld.u64 	%rd462, [%rd24];
	mul.wide.u32 	%rd463, %r640, 8;
	add.s64 	%rd464, %rd462, %rd463;
	ld.u32 	%r564, [%rd464+20];
	or.b32  	%r565, %r564, %r637;
	st.u32 	[%rd464+20], %r565;
$L__BB0_185:
	add.s32 	%r566, %r640, 3;
	setp.eq.s32 	%p224, %r566, %r206;
	@%p224 bra 	$L__BB0_187;
	ld.u64 	%rd465, [%rd24];
	mul.wide.u32 	%rd466, %r640, 8;
	add.s64 	%rd467, %rd465, %rd466;
	ld.u32 	%r567, [%rd467+28];
	or.b32  	%r568, %r567, %r637;
	st.u32 	[%rd467+28], %r568;
$L__BB0_187:
	add.s32 	%r640, %r640, 4;
	setp.ne.s32 	%p225, %r640, %r641;
	@%p225 bra 	$L__BB0_179;
$L__BB0_188:
	setp.eq.s16 	%p226, %rs18, 0;
	@%p226 bra 	$L__BB0_196;
	setp.eq.s32 	%p227, %r641, %r206;
	@%p227 bra 	$L__BB0_191;
	ld.u64 	%rd468, [%rd24];
	mul.wide.u32 	%rd469, %r641, 8;
	add.s64 	%rd470, %rd468, %rd469;
	ld.u32 	%r569, [%rd470+4];
	or.b32  	%r570, %r569, %r637;
	st.u32 	[%rd470+4], %r570;
$L__BB0_191:
	setp.eq.s16 	%p228, %rs18, 1;
	@%p228 bra 	$L__BB0_196;
	add.s32 	%r571, %r641, 1;
	setp.eq.s32 	%p229, %r571, %r206;
	@%p229 bra 	$L__BB0_194;
	ld.u64 	%rd471, [%rd24];
	mul.wide.u32 	%rd472, %r641, 8;
	add.s64 	%rd473, %rd471, %rd472;
	ld.u32 	%r572, [%rd473+12];
	or.b32  	%r573, %r572, %r637;
	st.u32 	[%rd473+12], %r573;
$L__BB0_194:
	add.s32 	%r575, %r641, 2;
	setp.eq.s16 	%p230, %rs18, 2;
	setp.eq.s32 	%p231, %r575, %r206;
	or.pred  	%p232, %p230, %p231;
	@%p232 bra 	$L__BB0_196;
	ld.u64 	%rd474, [%rd24];
	mul.wide.u32 	%rd475, %r641, 8;
	add.s64 	%rd476, %rd474, %rd475;
	ld.u32 	%r576, [%rd476+20];
	or.b32  	%r577, %r576, %r637;
	st.u32 	[%rd476+20], %r577;
$L__BB0_196:
	ld.u32 	%r578, [%rd48+32];
	add.s32 	%r609, %r578, 1;
	st.u32 	[%rd48+32], %r609;
	ld.u64 	%rd477, [%rd48+8];
	ld.s16 	%r579, [%rd477+8];
	setp.lt.s32 	%p233, %r609, %r579;
	@%p233 bra 	$L__BB0_60;
	bra.uni 	$L__BB0_337;
$L__BB0_197:
	st.u32 	[%rd48+20], %r205;
	mov.b32 	%r271, 0;
	st.u32 	[%rd48+28], %r271;
	ld.u64 	%rd122, [%rd48+8];
	ld.u16 	%rs34, [%rd122+8];
	setp.lt.s16 	%p40, %rs34, 1;
	@%p40 bra 	$L__BB0_337;
	ld.param.u64 	%rd490, [_Z16computeRecursiveP4gridP4pathPS2_iiPS0_i_param_2];
	mov.b32 	%r642, 0;
$L__BB0_199:
	setp.eq.s32 	%p41, %r642, %r205;
	@%p41 bra 	$L__BB0_335;
	setp.gt.s32 	%p42, %r205, %r642;
	selp.b32 	%r274, -1, 1, %p42;
	st.u32 	[%rd48+36], %r274;
	mov.b32 	%r643, 0;
	st.u32 	[%rd48+40], %r643;
	st.u32 	[%rd48+52], %r643;
$L__BB0_201:
	mul.wide.s32 	%rd123, %r643, 4;
	add.s64 	%rd124, %rd491, %rd123;
	ld.u32 	%r276, [%rd124+16];
	st.u32 	[%rd48+48], %r276;
	ld.u32 	%r277, [%rd48+28];
	ld.u32 	%r278, [%rd48+36];
	mad.lo.s32 	%r279, %r278, %r643, %r277;
	ld.u64 	%rd27, [%rd48+8];
	ld.s16 	%r280, [%rd27+8];
	add.s32 	%r281, %r279, %r280;
	rem.s32 	%r133, %r281, %r280;
	st.u32 	[%rd48+20], %r133;
	ld.u64 	%rd125, [%rd27];
	mul.wide.s32 	%rd126, %r133, 8;
	add.s64 	%rd127, %rd125, %rd126;
	ld.u64 	%rd128, [%rd127];
	add.s64 	%rd28, %rd128, %rd73;
	ld.u32 	%r282, [%rd28];
	setp.gt.s32 	%p43, %r282, -1;
	setp.ne.s32 	%p44, %r282, %r276;
	mov.b32 	%r649, 1;
	and.pred  	%p45, %p43, %p44;
	@%p45 bra 	$L__BB0_212;
	setp.lt.s32 	%p46, %r276, 1;
	mov.b32 	%r648, 1;
	@%p46 bra 	$L__BB0_211;
	setp.lt.u32 	%p47, %r276, 4;
	mov.b32 	%r647, 2;
	@%p47 bra 	$L__BB0_207;
	mov.b32 	%r645, 0;
	mov.b32 	%r648, 1;
$L__BB0_205:
	mov.u32 	%r134, %r648;
	shl.b32 	%r648, %r134, 4;
	add.s32 	%r645, %r645, 4;
	and.b32  	%r289, %r276, 2147483644;
	setp.ne.s32 	%p48, %r645, %r289;
	@%p48 bra 	$L__BB0_205;
	shl.b32 	%r647, %r134, 5;
$L__BB0_207:
	and.b32  	%r141, %r276, 3;
	setp.eq.s32 	%p49, %r141, 0;
	@%p49 bra 	$L__BB0_211;
	setp.eq.s32 	%p50, %r141, 1;
	@%p50 bra 	$L__BB0_210;
	setp.eq.s32 	%p51, %r141, 2;
	selp.b32 	%r290, 1, 2, %p51;
	shl.b32 	%r648, %r647, %r290;
	bra.uni 	$L__BB0_211;
$L__BB0_210:
	mov.u32 	%r648, %r647;
$L__BB0_211:
	ld.u32 	%r291, [%rd28+4];
	and.b32  	%r649, %r291, %r648;
$L__BB0_212:
	ld.u32 	%r292, [%rd48+40];
	or.b32  	%r293, %r292, %r649;
	st.u32 	[%rd48+40], %r293;
	setp.ne.s32 	%p52, %r293, 0;
	@%p52 bra 	$L__BB0_261;
	ld.u64 	%rd130, [%rd27];
	add.s64 	%rd132, %rd130, %rd126;
	ld.u64 	%rd133, [%rd132];
	mul.wide.s32 	%rd134, %r206, 8;
	add.s64 	%rd135, %rd133, %rd134;
	st.u32 	[%rd135], %r276;
	ld.u64 	%rd136, [%rd48+8];
	ld.u64 	%rd29, [%rd136];
	ld.u32 	%r146, [%rd48+20];
	ld.u16 	%rs19, [%rd136+8];
	cvt.s32.s16 	%r147, %rs19;
	ld.u32 	%r148, [%rd48+48];
	setp.lt.s32 	%p53, %r148, 1;
	mov.b32 	%r654, 1;
	@%p53 bra 	$L__BB0_222;
	and.b32  	%r149, %r148, 3;
	setp.lt.u32 	%p54, %r148, 4;
	mov.b32 	%r653, 2;
	@%p54 bra 	$L__BB0_218;
	and.b32  	%r150, %r148, 2147483644;
	mov.b32 	%r651, 0;
	mov.b32 	%r654, 1;
$L__BB0_216:
	mov.u32 	%r151, %r654;
	shl.b32 	%r654, %r151, 4;
	add.s32 	%r651, %r651, 4;
	setp.ne.s32 	%p55, %r651, %r150;
	@%p55 bra 	$L__BB0_216;
	shl.b32 	%r653, %r151, 5;
$L__BB0_218:
	setp.eq.s32 	%p56, %r149, 0;
	@%p56 bra 	$L__BB0_222;
	setp.eq.s32 	%p57, %r149, 1;
	@%p57 bra 	$L__BB0_221;
	setp.eq.s32 	%p58, %r149, 2;
	selp.b32 	%r299, 1, 2, %p58;
	shl.b32 	%r654, %r653, %r299;
	bra.uni 	$L__BB0_222;
$L__BB0_221:
	mov.u32 	%r654, %r653;
$L__BB0_222:
	setp.lt.s16 	%p59, %rs19, 1;
	@%p59 bra 	$L__BB0_261;
	setp.lt.u16 	%p60, %rs19, 4;
	mov.b32 	%r655, 0;
	@%p60 bra 	$L__BB0_234;
	mov.b32 	%r656, 0;
$L__BB0_225:
	setp.eq.s32 	%p61, %r656, %r146;
	mul.wide.u32 	%rd137, %r656, 8;
	add.s64 	%rd31, %rd29, %rd137;
	@%p61 bra 	$L__BB0_227;
	ld.u64 	%rd138, [%rd31];
	mul.wide.s32 	%rd139, %r206, 8;
	add.s64 	%rd140, %rd138, %rd139;
	ld.u32 	%r302, [%rd140+4];
	or.b32  	%r303, %r302, %r654;
	st.u32 	[%rd140+4], %r303;
$L__BB0_227:
	add.s32 	%r304, %r656, 1;
	setp.eq.s32 	%p62, %r304, %r146;
	@%p62 bra 	$L__BB0_229;
	ld.u64 	%rd141, [%rd31+8];
	mul.wide.s32 	%rd142, %r206, 8;
	add.s64 	%rd143, %rd141, %rd142;
	ld.u32 	%r305, [%rd143+4];
	or.b32  	%r306, %r305, %r654;
	st.u32 	[%rd143+4], %r306;
$L__BB0_229:
	add.s32 	%r307, %r656, 2;
	setp.eq.s32 	%p63, %r307, %r146;
	@%p63 bra 	$L__BB0_231;
	ld.u64 	%rd144, [%rd31+16];
	mul.wide.s32 	%rd145, %r206, 8;
	add.s64 	%rd146, %rd144, %rd145;
	ld.u32 	%r308, [%rd146+4];
	or.b32  	%r309, %r308, %r654;
	st.u32 	[%rd146+4], %r309;
$L__BB0_231:
	add.s32 	%r310, %r656, 3;
	setp.eq.s32 	%p64, %r310, %r146;
	@%p64 bra 	$L__BB0_233;
	ld.u64 	%rd147, [%rd31+24];
	mul.wide.s32 	%rd148, %r206, 8;
	add.s64 	%rd149, %rd147, %rd148;
	ld.u32 	%r311, [%rd149+4];
	or.b32  	%r312, %r311, %r654;
	st.u32 	[%rd149+4], %r312;
$L__BB0_233:
	add.s32 	%r656, %r656, 4;
	and.b32  	%r655, %r147, 32764;
	setp.eq.s32 	%p65, %r656, %r655;
	@%p65 bra 	$L__BB0_234;
	bra.uni 	$L__BB0_225;
$L__BB0_234:
	and.b16  	%rs20, %rs19, 3;
	setp.eq.s16 	%p66, %rs20, 0;
	@%p66 bra 	$L__BB0_242;
	setp.eq.s32 	%p67, %r655, %r146;
	@%p67 bra 	$L__BB0_237;
	mul.wide.u32 	%rd150, %r655, 8;
	add.s64 	%rd151, %rd29, %rd150;
	ld.u64 	%rd152, [%rd151];
	mul.wide.s32 	%rd153, %r206, 8;
	add.s64 	%rd154, %rd152, %rd153;
	ld.u32 	%r313, [%rd154+4];
	or.b32  	%r314, %r313, %r654;
	st.u32 	[%rd154+4], %r314;
$L__BB0_237:
	setp.eq.s16 	%p68, %rs20, 1;
	@%p68 bra 	$L__BB0_242;
	add.s32 	%r315, %r655, 1;
	setp.eq.s32 	%p69, %r315, %r146;
	@%p69 bra 	$L__BB0_240;
	mul.wide.u32 	%rd155, %r655, 8;
	add.s64 	%rd156, %rd29, %rd155;
	ld.u64 	%rd157, [%rd156+8];
	mul.wide.s32 	%rd158, %r206, 8;
	add.s64 	%rd159, %rd157, %rd158;
	ld.u32 	%r316, [%rd159+4];
	or.b32  	%r317, %r316, %r654;
	st.u32 	[%rd159+4], %r317;
$L__BB0_240:
	add.s32 	%r319, %r655, 2;
	setp.eq.s16 	%p70, %rs20, 2;
	setp.eq.s32 	%p71, %r319, %r146;
	or.pred  	%p72, %p70, %p71;
	@%p72 bra 	$L__BB0_242;
	mul.wide.u32 	%rd160, %r655, 8;
	add.s64 	%rd161, %rd29, %rd160;
	ld.u64 	%rd162, [%rd161+16];
	mul.wide.s32 	%rd163, %r206, 8;
	add.s64 	%rd164, %rd162, %rd163;
	ld.u32 	%r320, [%rd164+4];
	or.b32  	%r321, %r320, %r654;
	st.u32 	[%rd164+4], %r321;
$L__BB0_242:
	setp.lt.u16 	%p73, %rs19, 4;
	mul.wide.s32 	%rd165, %r146, 8;
	add.s64 	%rd30, %rd29, %rd165;
	mov.b32 	%r658, 0;
	@%p73 bra 	$L__BB0_253;
	and.b32  	%r658, %r147, 32764;
	mov.b32 	%r657, 0;
$L__BB0_244:
	setp.eq.s32 	%p74, %r657, %r206;
	@%p74 bra 	$L__BB0_246;
	ld.u64 	%rd166, [%rd30];
	mul.wide.u32 	%rd167, %r657, 8;
	add.s64 	%rd168, %rd166, %rd167;
	ld.u32 	%r324, [%rd168+4];
	or.b32  	%r325, %r324, %r654;
	st.u32 	[%rd168+4], %r325;
$L__BB0_246:
	add.s32 	%r326, %r657, 1;
	setp.eq.s32 	%p75, %r326, %r206;
	@%p75 bra 	$L__BB0_248;
	ld.u64 	%rd169, [%rd30];
	mul.wide.u32 	%rd170, %r657, 8;
	add.s64 	%rd171, %rd169, %rd170;
	ld.u32 	%r327, [%rd171+12];
	or.b32  	%r328, %r327, %r654;
	st.u32 	[%rd171+12], %r328;
$L__BB0_248:
	add.s32 	%r329, %r657, 2;
	setp.eq.s32 	%p76, %r329, %r206;
	@%p76 bra 	$L__BB0_250;
	ld.u64 	%rd172, [%rd30];
	mul.wide.u32 	%rd173, %r657, 8;
	add.s64 	%rd174, %rd172, %rd173;
	ld.u32 	%r330, [%rd174+20];
	or.b32  	%r331, %r330, %r654;
	st.u32 	[%rd174+20], %r331;
$L__BB0_250:
	add.s32 	%r332, %r657, 3;
	setp.eq.s32 	%p77, %r332, %r206;
	@%p77 bra 	$L__BB0_252;
	ld.u64 	%rd175, [%rd30];
	mul.wide.u32 	%rd176, %r657, 8;
	add.s64 	%rd177, %rd175, %rd176;
	ld.u32 	%r333, [%rd177+28];
	or.b32  	%r334, %r333, %r654;
	st.u32 	[%rd177+28], %r334;
$L__BB0_252:
	add.s32 	%r657, %r657, 4;
	setp.ne.s32 	%p78, %r657, %r658;
	@%p78 bra 	$L__BB0_244;
$L__BB0_253:
	setp.eq.s16 	%p79, %rs20, 0;
	@%p79 bra 	$L__BB0_261;
	setp.eq.s32 	%p80, %r658, %r206;
	@%p80 bra 	$L__BB0_256;
	ld.u64 	%rd178, [%rd30];
	mul.wide.u32 	%rd179, %r658, 8;
	add.s64 	%rd180, %rd178, %rd179;
	ld.u32 	%r335, [%rd180+4];
	or.b32  	%r336, %r335, %r654;
	st.u32 	[%rd180+4], %r336;
$L__BB0_256:
	setp.eq.s16 	%p81, %rs20, 1;
	@%p81 bra 	$L__BB0_261;
	add.s32 	%r337, %r658, 1;
	setp.eq.s32 	%p82, %r337, %r206;
	@%p82 bra 	$L__BB0_259;
	ld.u64 	%rd181, [%rd30];
	mul.wide.u32 	%rd182, %r658, 8;
	add.s64 	%rd183, %rd181, %rd182;
	ld.u32 	%r338, [%rd183+12];
	or.b32  	%r339, %r338, %r654;
	st.u32 	[%rd183+12], %r339;
$L__BB0_259:
	add.s32 	%r341, %r658, 2;
	setp.eq.s16 	%p83, %rs20, 2;
	setp.eq.s32 	%p84, %r341, %r206;
	or.pred  	%p85, %p83, %p84;
	@%p85 bra 	$L__BB0_261;
	ld.u64 	%rd184, [%rd30];
	mul.wide.u32 	%rd185, %r658, 8;
	add.s64 	%rd186, %rd184, %rd185;
	ld.u32 	%r342, [%rd186+20];
	or.b32  	%r343, %r342, %r654;
	st.u32 	[%rd186+20], %r343;
$L__BB0_261:
	ld.u32 	%r344, [%rd48+52];
	add.s32 	%r643, %r344, 1;
	st.u32 	[%rd48+52], %r643;
	setp.lt.s32 	%p86, %r344, 2;
	@%p86 bra 	$L__BB0_201;
	ld.u32 	%r345, [%rd48+40];
	setp.ne.s32 	%p87, %r345, 0;
	@%p87 bra 	$L__BB0_281;
	ld.u32 	%r346, [%rd48+44];
	setp.ne.s32 	%p88, %r346, 0;
	@%p88 bra 	$L__BB0_271;
	mov.b32 	%r347, 1;
	st.u32 	[%rd48+44], %r347;
	ld.u64 	%rd32, [%rd48+8];
	ld.u32 	%r348, [%rd48+16];
	mul.wide.s32 	%rd187, %r348, 8;
	add.s64 	%rd188, %rd1, %rd187;
	ld.global.u64 	%rd33, [%rd188];
	ld.u16 	%rs35, [%rd32+8];
	st.u16 	[%rd33+8], %rs35;
	ld.u8 	%rs36, [%rd32+24];
	st.u8 	[%rd33+24], %rs36;
	ld.u16 	%rs57, [%rd32+8];
	setp.lt.s16 	%p89, %rs57, 1;
	@%p89 bra 	$L__BB0_270;
	mov.b32 	%r659, 0;
$L__BB0_266:
	setp.lt.s16 	%p90, %rs57, 1;
	@%p90 bra 	$L__BB0_269;
	mov.b32 	%r660, 0;
$L__BB0_268:
	ld.u64 	%rd189, [%rd32];
	mul.wide.u32 	%rd190, %r659, 8;
	add.s64 	%rd191, %rd189, %rd190;
	ld.u64 	%rd192, [%rd191];
	mul.wide.u32 	%rd193, %r660, 8;
	add.s64 	%rd194, %rd192, %rd193;
	ld.u32 	%r351, [%rd194+4];
	ld.u64 	%rd195, [%rd33];
	add.s64 	%rd196, %rd195, %rd190;
	ld.u64 	%rd197, [%rd196];
	add.s64 	%rd198, %rd197, %rd193;
	st.u32 	[%rd198+4], %r351;
	ld.u64 	%rd199, [%rd32];
	add.s64 	%rd200, %rd199, %rd190;
	ld.u64 	%rd201, [%rd200];
	add.s64 	%rd202, %rd201, %rd193;
	ld.u32 	%r352, [%rd202];
	ld.u64 	%rd203, [%rd33];
	add.s64 	%rd204, %rd203, %rd190;
	ld.u64 	%rd205, [%rd204];
	add.s64 	%rd206, %rd205, %rd193;
	st.u32 	[%rd206], %r352;
	add.s32 	%r660, %r660, 1;
	ld.u16 	%rs57, [%rd32+8];
	cvt.s32.s16 	%r353, %rs57;
	setp.lt.s32 	%p91, %r660, %r353;
	@%p91 bra 	$L__BB0_268;
$L__BB0_269:
	add.s32 	%r659, %r659, 1;
	cvt.s32.s16 	%r354, %rs57;
	setp.lt.s32 	%p92, %r659, %r354;
	@%p92 bra 	$L__BB0_266;
$L__BB0_270:
	ld.u32 	%r355, [%rd48+16];
	mul.wide.s32 	%rd207, %r355, 8;
	add.s64 	%rd208, %rd1, %rd207;
	ld.global.u64 	%rd209, [%rd208];
	mov.b16 	%rs37, 49;
	st.u8 	[%rd209+24], %rs37;
$L__BB0_271:
	ld.param.u32 	%r582, [_Z16computeRecursiveP4gridP4pathPS2_iiPS0_i_param_6];
	setp.gt.s32 	%p93, %r582, 13;
	@%p93 bra 	$L__BB0_281;
	ld.u64 	%rd34, [%rd491];
	setp.eq.s64 	%p94, %rd34, 0;
	@%p94 bra 	$L__BB0_274;
	ld.u64 	%rd210, [%rd48+8];
	ld.u32 	%r356, [%rd48+20];
	{ // callseq 1, 0
	.param .b64 param0;
	st.param.b64 	[param0], %rd210;
	.param .b64 param1;
	st.param.b64 	[param1], %rd34;
	.param .b64 param2;
	st.param.b64 	[param2], %rd490;
	.param .b32 param3;
	st.param.b32 	[param3], %r356;
	.param .b32 param4;
	st.param.b32 	[param4], %r206;
	.param .b64 param5;
	st.param.b64 	[param5], %rd47;
	.param .b32 param6;
	st.param.b32 	[param6], %r1;
	call.uni 
	_Z16computeRecursiveP4gridP4pathPS2_iiPS0_i, 
	(
	param0, 
	param1, 
	param2, 
	param3, 
	param4, 
	param5, 
	param6
	);
	} // callseq 1
	bra.uni 	$L__BB0_281;
$L__BB0_274:
	ld.u32 	%r357, [%rd48];
	add.u64 	%rd211, %SP, 0;
	add.u64 	%rd212, %SPL, 0;
	st.local.u32 	[%rd212], %r357;
	mov.u64 	%rd213, $str;
	cvta.global.u64 	%rd214, %rd213;
	{ // callseq 2, 0
	.param .b64 param0;
	st.param.b64 	[param0], %rd214;
	.param .b64 param1;
	st.param.b64 	[param1], %rd211;
	.param .b32 retval0;
	call.uni (retval0), 
	vprintf, 
	(
	param0, 
	param1
	);
	ld.param.b32 	%r358, [retval0];
	} // callseq 2
	ld.u64 	%rd491, [%rd490];
	add.s64 	%rd490, %rd490, 8;
	mov.b32 	%r360, 0;
	st.u32 	[%rd48+56], %r360;
	ld.u16 	%rs38, [%rd44+8];
	setp.lt.s16 	%p95, %rs38, 1;
	@%p95 bra 	$L__BB0_281;
	mov.b32 	%r663, 0;
$L__BB0_276:
	mov.b32 	%r362, 0;
	st.u32 	[%rd48+60], %r362;
	ld.u16 	%rs39, [%rd44+8];
	setp.lt.s16 	%p96, %rs39, 1;
	@%p96 bra 	$L__BB0_280;
	mov.b32 	%r662, 0;
$L__BB0_278:
	ld.u64 	%rd215, [%rd48+8];
	ld.u32 	%r364, [%rd48+56];
	{ // callseq 3, 0
	.param .b64 param0;
	st.param.b64 	[param0], %rd215;
	.param .b64 param1;
	st.param.b64 	[param1], %rd491;
	.param .b64 param2;
	st.param.b64 	[param2], %rd490;
	.param .b32 param3;
	st.param.b32 	[param3], %r364;
	.param .b32 param4;
	st.param.b32 	[param4], %r662;
	.param .b64 param5;
	st.param.b64 	[param5], %rd47;
	.param .b32 param6;
	st.param.b32 	[param6], %r1;
	call.uni 
	_Z16computeRecursiveP4gridP4pathPS2_iiPS0_i, 
	(
	param0, 
	param1, 
	param2, 
	param3, 
	param4, 
	param5, 
	param6
	);
	} // callseq 3
	ld.u32 	%r365, [%rd48+60];
	add.s32 	%r662, %r365, 1;
	st.u32 	[%rd48+60], %r662;
	ld.s16 	%r366, [%rd44+8];
	setp.lt.s32 	%p97, %r662, %r366;
	@%p97 bra 	$L__BB0_278;
	ld.u32 	%r663, [%rd48+56];
$L__BB0_280:
	add.s32 	%r663, %r663, 1;
	st.u32 	[%rd48+56], %r663;
	ld.s16 	%r367, [%rd44+8];
	setp.lt.s32 	%p98, %r663, %r367;
	@%p98 bra 	$L__BB0_276;
$L__BB0_281:
	ld.u64 	%rd39, [%rd48+8];
	ld.u16 	%rs40, [%rd44+8];
	st.u16 	[%rd39+8], %rs40;
	ld.u8 	%rs41, [%rd44+24];
	st.u8 	[%rd39+24], %rs41;
	ld.u16 	%rs59, [%rd44+8];
	setp.lt.s16 	%p99, %rs59, 1;
	@%p99 bra 	$L__BB0_287;
	mov.b32 	%r664, 0;
$L__BB0_283:
	setp.lt.s16 	%p100, %rs59, 1;
	@%p100 bra 	$L__BB0_286;
	mov.b32 	%r665, 0;
$L__BB0_285:
	ld.u64 	%rd216, [%rd44];
	mul.wide.u32 	%rd217, %r664, 8;
	add.s64 	%rd218, %rd216, %rd217;
	ld.u64 	%rd219, [%rd218];
	mul.wide.u32 	%rd220, %r665, 8;
	add.s64 	%rd221, %rd219, %rd220;
	ld.u32 	%r370, [%rd221+4];
	ld.u64 	%rd222, [%rd39];
	add.s64 	%rd223, %rd222, %rd217;
	ld.u64 	%rd224, [%rd223];
	add.s64 	%rd225, %rd224, %rd220;
	st.u32 	[%rd225+4], %r370;
	ld.u64 	%rd226, [%rd44];
	add.s64 	%rd227, %rd226, %rd217;
	ld.u64 	%rd228, [%rd227];
	add.s64 	%rd229, %rd228, %rd220;
	ld.u32 	%r371, [%rd229];
	ld.u64 	%rd230, [%rd39];
	add.s64 	%rd231, %rd230, %rd217;
	ld.u64 	%rd232, [%rd231];
	add.s64 	%rd233, %rd232, %rd220;
	st.u32 	[%rd233], %r371;
	add.s32 	%r665, %r665, 1;
	ld.u16 	%rs59, [%rd44+8];
	cvt.s32.s16 	%r372, %rs59;
	setp.lt.s32 	%p101, %r665, %r372;
	@%p101 bra 	$L__BB0_285;
$L__BB0_286:
	add.s32 	%r664, %r664, 1;
	cvt.s32.s16 	%r373, %rs59;
	setp.lt.s32 	%p102, %r664, %r373;
	@%p102 bra 	$L__BB0_283;
$L__BB0_287:
	ld.u32 	%r183, [%rd491+12];
	ld.u64 	%rd234, [%rd48+8];
	ld.u64 	%rd235, [%rd234];
	mul.wide.s32 	%rd236, %r205, 8;
	add.s64 	%rd237, %rd235, %rd236;
	ld.u64 	%rd238, [%rd237];
	add.s64 	%rd240, %rd238, %rd73;
	st.u32 	[%rd240], %r183;
	ld.u64 	%rd241, [%rd48+8];
	ld.u64 	%rd40, [%rd241];
	ld.u16 	%rs29, [%rd241+8];
	cvt.s32.s16 	%r184, %rs29;
	setp.lt.s32 	%p103, %r183, 1;
	mov.b32 	%r670, 1;
	@%p103 bra 	$L__BB0_296;
	and.b32  	%r185, %r183, 3;
	setp.lt.u32 	%p104, %r183, 4;
	mov.b32 	%r669, 2;
	@%p104 bra 	$L__BB0_292;
	and.b32  	%r186, %r183, 2147483644;
	mov.b32 	%r667, 0;
	mov.b32 	%r670, 1;
$L__BB0_290:
	mov.u32 	%r187, %r670;
	shl.b32 	%r670, %r187, 4;
	add.s32 	%r667, %r667, 4;
	setp.ne.s32 	%p105, %r667, %r186;
	@%p105 bra 	$L__BB0_290;
	shl.b32 	%r669, %r187, 5;
$L__BB0_292:
	setp.eq.s32 	%p106, %r185, 0;
	@%p106 bra 	$L__BB0_296;
	setp.eq.s32 	%p107, %r185, 1;
	@%p107 bra 	$L__BB0_295;
	setp.eq.s32 	%p108, %r185, 2;
	selp.b32 	%r379, 1, 2, %p108;
	shl.b32 	%r670, %r669, %r379;
	bra.uni 	$L__BB0_296;
$L__BB0_295:
	mov.u32 	%r670, %r669;
$L__BB0_296:
	setp.lt.s16 	%p109, %rs29, 1;
	@%p109 bra 	$L__BB0_335;
	setp.lt.u16 	%p110, %rs29, 4;
	mov.b32 	%r671, 0;
	@%p110 bra 	$L__BB0_308;
	mov.b32 	%r672, 0;
$L__BB0_299:
	setp.eq.s32 	%p111, %r672, %r205;
	@%p111 bra 	$L__BB0_301;
	mul.wide.u32 	%rd242, %r672, 8;
	add.s64 	%rd243, %rd40, %rd242;
	ld.u64 	%rd244, [%rd243];
	add.s64 	%rd246, %rd244, %rd73;
	ld.u32 	%r382, [%rd246+4];
	or.b32  	%r383, %r382, %r670;
	st.u32 	[%rd246+4], %r383;
$L__BB0_301:
	add.s32 	%r384, %r672, 1;
	setp.eq.s32 	%p112, %r384, %r205;
	@%p112 bra 	$L__BB0_303;
	mul.wide.u32 	%rd247, %r672, 8;
	add.s64 	%rd248, %rd40, %rd247;
	ld.u64 	%rd249, [%rd248+8];
	add.s64 	%rd251, %rd249, %rd73;
	ld.u32 	%r385, [%rd251+4];
	or.b32  	%r386, %r385, %r670;
	st.u32 	[%rd251+4], %r386;
$L__BB0_303:
	add.s32 	%r387, %r672, 2;
	setp.eq.s32 	%p113, %r387, %r205;
	@%p113 bra 	$L__BB0_305;
	mul.wide.u32 	%rd252, %r672, 8;
	add.s64 	%rd253, %rd40, %rd252;
	ld.u64 	%rd254, [%rd253+16];
	add.s64 	%rd256, %rd254, %rd73;
	ld.u32 	%r388, [%rd256+4];
	or.b32  	%r389, %r388, %r670;
	st.u32 	[%rd256+4], %r389;
$L__BB0_305:
	add.s32 	%r390, %r672, 3;
	setp.eq.s32 	%p114, %r390, %r205;
	@%p114 bra 	$L__BB0_307;
	mul.wide.u32 	%rd257, %r672, 8;
	add.s64 	%rd258, %rd40, %rd257;
	ld.u64 	%rd259, [%rd258+24];
	add.s64 	%rd261, %rd259, %rd73;
	ld.u32 	%r391, [%rd261+4];
	or.b32  	%r392, %r391, %r670;
	st.u32 	[%rd261+4], %r392;
$L__BB0_307:
	add.s32 	%r672, %r672, 4;
	and.b32  	%r671, %r184, 32764;
	setp.eq.s32 	%p115, %r672, %r671;
	@%p115 bra 	$L__BB0_308;
	bra.uni 	$L__BB0_299;
$L__BB0_308:
	and.b16  	%rs30, %rs29, 3;
	setp.eq.s16 	%p116, %rs30, 0;
	@%p116 bra 	$L__BB0_316;
	setp.eq.s32 	%p117, %r671, %r205;
	@%p117 bra 	$L__BB0_311;
	mul.wide.u32 	%rd262, %r671, 8;
	add.s64 	%rd263, %rd40, %rd262;
	ld.u64 	%rd264, [%rd263];
	add.s64 	%rd266, %rd264, %rd73;
	ld.u32 	%r393, [%rd266+4];
	or.b32  	%r394, %r393, %r670;
	st.u32 	[%rd266+4], %r394;
$L__BB0_311:
	setp.eq.s16 	%p118, %rs30, 1;
	@%p118 bra 	$L__BB0_316;
	add.s32 	%r395, %r671, 1;
	setp.eq.s32 	%p119, %r395, %r205;
	@%p119 bra 	$L__BB0_314;
	mul.wide.u32 	%rd267, %r671, 8;
	add.s64 	%rd268, %rd40, %rd267;
	ld.u64 	%rd269, [%rd268+8];
	add.s64 	%rd271, %rd269, %rd73;
	ld.u32 	%r396, [%rd271+4];
	or.b32  	%r397, %r396, %r670;
	st.u32 	[%rd271+4], %r397;
$L__BB0_314:
	add.s32 	%r399, %r671, 2;
	setp.eq.s16 	%p120, %rs30, 2;
	setp.eq.s32 	%p121, %r399, %r205;
	or.pred  	%p122, %p120, %p121;
	@%p122 bra 	$L__BB0_316;
	mul.wide.u32 	%rd272, %r671, 8;
	add.s64 	%rd273, %rd40, %rd272;
	ld.u64 	%rd274, [%rd273+16];
	add.s64 	%rd276, %rd274, %rd73;
	ld.u32 	%r400, [%rd276+4];
	or.b32  	%r401, %r400, %r670;
	st.u32 	[%rd276+4], %r401;
$L__BB0_316:
	setp.lt.u16 	%p123, %rs29, 4;
	add.s64 	%rd41, %rd40, %rd236;
	mov.b32 	%r674, 0;
	@%p123 bra 	$L__BB0_327;
	and.b32  	%r674, %r184, 32764;
	mov.b32 	%r673, 0;
$L__BB0_318:
	setp.eq.s32 	%p124, %r673, %r206;
	@%p124 bra 	$L__BB0_320;
	ld.u64 	%rd278, [%rd41];
	mul.wide.u32 	%rd279, %r673, 8;
	add.s64 	%rd280, %rd278, %rd279;
	ld.u32 	%r404, [%rd280+4];
	or.b32  	%r405, %r404, %r670;
	st.u32 	[%rd280+4], %r405;
$L__BB0_320:
	add.s32 	%r406, %r673, 1;
	setp.eq.s32 	%p125, %r406, %r206;
	@%p125 bra 	$L__BB0_322;
	ld.u64 	%rd281, [%rd41];
	mul.wide.u32 	%rd282, %r673, 8;
	add.s64 	%rd283, %rd281, %rd282;
	ld.u32 	%r407, [%rd283+12];
	or.b32  	%r408, %r407, %r670;
	st.u32 	[%rd283+12], %r408;
$L__BB0_322:
	add.s32 	%r409, %r673, 2;
	setp.eq.s32 	%p126, %r409, %r206;
	@%p126 bra 	$L__BB0_324;
	ld.u64 	%rd284, [%rd41];
	mul.wide.u32 	%rd285, %r673, 8;
	add.s64 	%rd286, %rd284, %rd285;
	ld.u32 	%r410, [%rd286+20];
	or.b32  	%r411, %r410, %r670;
	st.u32 	[%rd286+20], %r411;
$L__BB0_324:
	add.s32 	%r412, %r673, 3;
	setp.eq.s32 	%p127, %r412, %r206;
	@%p127 bra 	$L__BB0_326;
	ld.u64 	%rd287, [%rd41];
	mul.wide.u32 	%rd288, %r673, 8;
	add.s64 	%rd289, %rd287, %rd288;
	ld.u32 	%r413, [%rd289+28];
	or.b32  	%r414, %r413, %r670;
	st.u32 	[%rd289+28], %r414;
$L__BB0_326:
	add.s32 	%r673, %r673, 4;
	setp.ne.s32 	%p128, %r673, %r674;
	@%p128 bra 	$L__BB0_318;
$L__BB0_327:
	setp.eq.s16 	%p129, %rs30, 0;
	@%p129 bra 	$L__BB0_335;
	setp.eq.s32 	%p130, %r674, %r206;
	@%p130 bra 	$L__BB0_330;
	ld.u64 	%rd290, [%rd41];
	mul.wide.u32 	%rd291, %r674, 8;
	add.s64 	%rd292, %rd290, %rd291;
	ld.u32 	%r415, [%rd292+4];
	or.b32  	%r416, %r415, %r670;
	st.u32 	[%rd292+4], %r416;
$L__BB0_330:
	setp.eq.s16 	%p131, %rs30, 1;
	@%p131 bra 	$L__BB0_335;
	add.s32 	%r417, %r674, 1;
	setp.eq.s32 	%p132, %r417, %r206;
	@%p132 bra 	$L__BB0_333;
	ld.u64 	%rd293, [%rd41];
	mul.wide.u32 	%rd294, %r674, 8;
	add.s64 	%rd295, %rd293, %rd294;
	ld.u32 	%r418, [%rd295+12];
	or.b32  	%r419, %r418, %r670;
	st.u32 	[%rd295+12], %r419;
$L__BB0_333:
	add.s32 	%r421, %r674, 2;
	setp.eq.s16 	%p133, %rs30, 2;
	setp.eq.s32 	%p134, %r421, %r206;
	or.pred  	%p135, %p133, %p134;
	@%p135 bra 	$L__BB0_335;
	ld.u64 	%rd296, [%rd41];
	mul.wide.u32 	%rd297, %r674, 8;
	add.s64 	%rd298, %rd296, %rd297;
	ld.u32 	%r422, [%rd298+20];
	or.b32  	%r423, %r422, %r670;
	st.u32 	[%rd298+20], %r423;
$L__BB0_335:
	ld.u32 	%r424, [%rd48+28];
	add.s32 	%r642, %r424, 1;
	st.u32 	[%rd48+28], %r642;
	ld.u64 	%rd299, [%rd48+8];
	ld.s16 	%r425, [%rd299+8];
	setp.lt.s32 	%p136, %r642, %r425;
	@%p136 bra 	$L__BB0_199;
	bra.uni 	$L__BB0_337;
$L__BB0_336:
	mov.u64 	%rd478, $str$1;
	cvta.global.u64 	%rd479, %rd478;
	{ // callseq 7, 0
	.param .b64 param0;
	st.param.b64 	[param0], %rd479;
	.param .b64 param1;
	st.param.b64 	[param1], 0;
	.param .b32 retval0;
	call.uni (retval0), 
	vprintf, 
	(
	param0, 
	param1
	);
	ld.param.b32 	%r580, [retval0];
	} // callseq 7
$L__BB0_337:
	ret;

}
	// .globl	_Z7computeP4gridP4pathPS2_PS0_
.visible .entry _Z7computeP4gridP4pathPS2_PS0_(
	.param .u64 .ptr .align 1 _Z7computeP4gridP4pathPS2_PS0__param_0,
	.param .u64 .ptr .align 1 _Z7computeP4gridP4pathPS2_PS0__param_1,
	.param .u64 .ptr .align 1 _Z7computeP4gridP4pathPS2_PS0__param_2,
	.param .u64 .ptr .align 1 _Z7computeP4gridP4pathPS2_PS0__param_3
)
{
	.reg .pred 	%p<2>;
	.reg .b32 	%r<5>;
	.reg .b64 	%rd<5>;

	ld.param.u64 	%rd1, [_Z7computeP4gridP4pathPS2_PS0__param_0];
	ld.param.u64 	%rd2, [_Z7computeP4gridP4pathPS2_PS0__param_1];
	ld.param.u64 	%rd3, [_Z7computeP4gridP4pathPS2_PS0__param_2];
	ld.param.u64 	%rd4, [_Z7computeP4gridP4pathPS2_PS0__param_3];
	mov.u32 	%r1, %ctaid.x;
	mov.u32 	%r3, %ntid.x;
	mov.u32 	%r2, %tid.x;
	mad.lo.s32 	%r4, %r1, %r3, %r2;
	setp.gt.s32 	%p1, %r4, 99;
	@%p1 bra 	$L__BB1_2;
	{ // callseq 8, 0
	.param .b64 param0;
	st.param.b64 	[param0], %rd1;
	.param .b64 param1;
	st.param.b64 	[param1], %rd2;
	.param .b64 param2;
	st.param.b64 	[param2], %rd3;
	.param .b32 param3;
	st.param.b32 	[param3], %r1;
	.param .b32 param4;
	st.param.b32 	[param4], %r2;
	.param .b64 param5;
	st.param.b64 	[param5], %rd4;
	.param .b32 param6;
	st.param.b32 	[param6], 0;
	call.uni 
	_Z16computeRecursiveP4gridP4pathPS2_iiPS0_i, 
	(
	param0, 
	param1, 
	param2, 
	param3, 
	param4, 
	param5, 
	param6
	);
	} // callseq 8
$L__BB1_2:
	ret;

}


// ===== COMPILED SASS (sm_100) =====

	.target	sm_100

	.elftype	@"ET_EXEC"


//--------------------- .note.nv.tkinfo           --------------------------
	.section	.note.nv.tkinfo,"",@"SHT_NOTE"
	.sectionflags	@"SHF_NOTE_NV_TKINFO"
	.tkinfo
        /*0018*/ 	.word	0x00000002
        /*0030*/ 	.string	""
        /*0030*/ 	.string	"ptxas"
        /*0030*/ 	.string	"Cuda compilation tools, release 13.0, V13.0.88"
        /*0030*/ 	.string	"Build cuda_13.0.r13.0/compiler.36424714_0"
        /*0030*/ 	.string	"-arch sm_100 -m 64 "



//--------------------- .note.nv.cuinfo           --------------------------
	.section	.note.nv.cuinfo,"",@"SHT_NOTE"
	.sectionflags	@"SHF_NOTE_NV_CUINFO"
        /*0018*/ 	.short	0x0002
        /*001a*/ 	.short	0x0064
        /*001c*/ 	.short	0x0082
	.zero		2


//--------------------- .nv.info                  --------------------------
	.section	.nv.info,"",@"SHT_CUDA_INFO"
	.align	4


	//----- nvinfo : EIATTR_REGCOUNT
	.align		4
        /*0000*/ 	.byte	0x04, 0x2f
        /*0002*/ 	.short	(.L_3 - .L_2)
	.align		4
.L_2:
        /*0004*/ 	.word	index@(_Z7computeP4gridP4pathPS2_PS0_)
        /*0008*/ 	.word	0x0000003a


	//----- nvinfo : EIATTR_FRAME_SIZE
	.align		4
.L_3:
        /*000c*/ 	.byte	0x04, 0x11
        /*000e*/ 	.short	(.L_5 - .L_4)
	.align		4
.L_4:
        /*0010*/ 	.word	index@($_Z7computeP4gridP4pathPS2_PS0_$_Z16computeRecursiveP4gridP4pathPS2_iiPS0_i)
        /*0014*/ 	.word	0x00000000


	//----- nvinfo : EIATTR_FRAME_SIZE
	.align		4
.L_5:
        /*0018*/ 	.byte	0x04, 0x11
        /*001a*/ 	.short	(.L_7 - .L_6)
	.align		4
.L_6:
        /*001c*/ 	.word	index@(_Z7computeP4gridP4pathPS2_PS0_)
        /*0020*/ 	.word	0x00000000


	//----- nvinfo : EIATTR_MIN_STACK_SIZE
	.align		4
.L_7:
        /*0024*/ 	.byte	0x04, 0x12
        /*0026*/ 	.short	(.L_9 - .L_8)
	.align		4
.L_8:
        /*0028*/ 	.word	index@(_Z7computeP4gridP4pathPS2_PS0_)
        /*002c*/ 	.word	0x00000000
.L_9:


//--------------------- .nv.compat                --------------------------
	.section	.nv.compat,"",@"SHT_CUDA_COMPAT_INFO"
	.align	4
        /*0000*/ 	.byte	0x02, 0x09, 0x00, 0x00, 0x02, 0x02, 0x01, 0x00, 0x02, 0x05, 0x05, 0x00, 0x03, 0x07, 0x01, 0x01
        /*0010*/ 	.byte	0x02, 0x03, 0x00, 0x00, 0x02, 0x06, 0x01, 0x00, 0x04, 0x0b, 0x08, 0x00, 0x09, 0x00, 0x00, 0x00
        /*0020*/ 	.byte	0x00, 0x00, 0x00, 0x00


//--------------------- .nv.info._Z7computeP4gridP4pathPS2_PS0_ --------------------------
	.section	.nv.info._Z7computeP4gridP4pathPS2_PS0_,"",@"SHT_CUDA_INFO"
	.sectionflags	@""
	.align	4


	//----- nvinfo : EIATTR_CUDA_API_VERSION
	.align		4
        /*0000*/ 	.byte	0x04, 0x37
        /*0002*/ 	.short	(.L_11 - .L_10)
.L_10:
        /*0004*/ 	.word	0x00000082


	//----- nvinfo : EIATTR_KPARAM_INFO
	.align		4
.L_11:
        /*0008*/ 	.byte	0x04, 0x17
        /*000a*/ 	.short	(.L_13 - .L_12)
.L_12:
        /*000c*/ 	.word	0x00000000
        /*0010*/ 	.short	0x0003
        /*0012*/ 	.short	0x0018
        /*0014*/ 	.byte	0x00, 0xf5, 0x21, 0x00


	//----- nvinfo : EIATTR_KPARAM_INFO
	.align		4
.L_13:
        /*0018*/ 	.byte	0x04, 0x17
        /*001a*/ 	.short	(.L_15 - .L_14)
.L_14:
        /*001c*/ 	.word	0x00000000
        /*0020*/ 	.short	0x0002
        /*0022*/ 	.short	0x0010
        /*0024*/ 	.byte	0x00, 0xf5, 0x21, 0x00


	//----- nvinfo : EIATTR_KPARAM_INFO
	.align		4
.L_15:
        /*0028*/ 	.byte	0x04, 0x17
        /*002a*/ 	.short	(.L_17 - .L_16)
.L_16:
        /*002c*/ 	.word	0x00000000
        /*0030*/ 	.short	0x0001
        /*0032*/ 	.short	0x0008
        /*0034*/ 	.byte	0x00, 0xf5, 0x21, 0x00


	//----- nvinfo : EIATTR_KPARAM_INFO
	.align		4
.L_17:
        /*0038*/ 	.byte	0x04, 0x17
        /*003a*/ 	.short	(.L_19 - .L_18)
.L_18:
        /*003c*/ 	.word	0x00000000
        /*0040*/ 	.short	0x0000
        /*0042*/ 	.short	0x0000
        /*0044*/ 	.byte	0x00, 0xf5, 0x21, 0x00


	//----- nvinfo : EIATTR_SPARSE_MMA_MASK
	.align		4
.L_19:
        /*0048*/ 	.byte	0x03, 0x50
        /*004a*/ 	.short	0x0000


	//----- nvinfo : EIATTR_MAXREG_COUNT
	.align		4
        /*004c*/ 	.byte	0x03, 0x1b
        /*004e*/ 	.short	0x00ff


	//----- nvinfo : EIATTR_EXTERNS
	.align		4
        /*0050*/ 	.byte	0x04, 0x0f
        /*0052*/ 	.short	(.L_21 - .L_20)


	//   ....[0]....
	.align		4
.L_20:
        /*0054*/ 	.word	index@(malloc)


	//   ....[1]....
	.align		4
        /*0058*/ 	.word	index@(vprintf)


	//----- nvinfo : EIATTR_MERCURY_ISA_VERSION
	.align		4
.L_21:
        /*005c*/ 	.byte	0x03, 0x5f
        /*005e*/ 	.short	0x0101


	//----- nvinfo : EIATTR_VRC_CTA_INIT_COUNT
	.align		4
        /*0060*/ 	.byte	0x02, 0x4a
	.zero		1
	.zero		1


	//----- nvinfo : EIATTR_SYSCALL_OFFSETS
	.align		4
        /*0064*/ 	.byte	0x04, 0x46
        /*0066*/ 	.short	(.L_23 - .L_22)


	//   ....[0]....
.L_22:
        /*0068*/ 	.word	0x00000530


	//   ....[1]....
        /*006c*/ 	.word	0x00004580


	//   ....[2]....
        /*0070*/ 	.word	0x00008710


	//   ....[3]....
        /*0074*/ 	.word	0x0000a4c0


	//----- nvinfo : EIATTR_EXIT_INSTR_OFFSETS
	.align		4
.L_23:
        /*0078*/ 	.byte	0x04, 0x1c
        /*007a*/ 	.short	(.L_25 - .L_24)


	//   ....[0]....
.L_24:
        /*007c*/ 	.word	0x00000060


	//   ....[1]....
        /*0080*/ 	.word	0x00000180


	//----- nvinfo : EIATTR_INDIRECT_BRANCH_TARGETS
	.align		4
.L_25:
        /*0084*/ 	.byte	0x04, 0x34
        /*0086*/ 	.short	(.L_27 - .L_26)


	//   ....[0]....
.L_26:
        /*0088*/ 	.word	.L_x_357@srel
        /*008c*/ 	.short	0x0
        /*008e*/ 	.short	0x0
        /*0090*/ 	.word	0x3
        /*0094*/ 	.word	.L_x_89@srel
        /*0098*/ 	.word	.L_x_359@srel
        /*009c*/ 	.word	.L_x_360@srel


	//   ....[1]....
        /*00a0*/ 	.word	.L_x_361@srel
        /*00a4*/ 	.short	0x0
        /*00a6*/ 	.short	0x0
        /*00a8*/ 	.word	0x3
        /*00ac*/ 	.word	.L_x_162@srel
        /*00b0*/ 	.word	.L_x_363@srel
        /*00b4*/ 	.word	.L_x_364@srel


	//   ....[2]....
        /*00b8*/ 	.word	.L_x_365@srel
        /*00bc*/ 	.short	0x0
        /*00be*/ 	.short	0x0
        /*00c0*/ 	.word	0x3
        /*00c4*/ 	.word	.L_x_230@srel
        /*00c8*/ 	.word	.L_x_367@srel
        /*00cc*/ 	.word	.L_x_368@srel


	//   ....[3]....
        /*00d0*/ 	.word	.L_x_369@srel
        /*00d4*/ 	.short	0x0
        /*00d6*/ 	.short	0x0
        /*00d8*/ 	.word	0x3
        /*00dc*/ 	.word	.L_x_305@srel
        /*00e0*/ 	.word	.L_x_371@srel
        /*00e4*/ 	.word	.L_x_372@srel


	//----- nvinfo : EIATTR_CRS_STACK_SIZE
	.align		4
.L_27:
        /*00e8*/ 	.byte	0x04, 0x1e
        /*00ea*/ 	.short	(.L_29 - .L_28)
.L_28:
        /*00ec*/ 	.word	0x00000000


	//----- nvinfo : EIATTR_CBANK_PARAM_SIZE
	.align		4
.L_29:
        /*00f0*/ 	.byte	0x03, 0x19
        /*00f2*/ 	.short	0x0020


	//----- nvinfo : EIATTR_PARAM_CBANK
	.align		4
        /*00f4*/ 	.byte	0x04, 0x0a
        /*00f6*/ 	.short	(.L_31 - .L_30)
	.align		4
.L_30:
        /*00f8*/ 	.word	index@(.nv.constant0._Z7computeP4gridP4pathPS2_PS0_)
        /*00fc*/ 	.short	0x0380
        /*00fe*/ 	.short	0x0020


	//----- nvinfo : EIATTR_SW_WAR
	.align		4
.L_31:
        /*0100*/ 	.byte	0x04, 0x36
        /*0102*/ 	.short	(.L_33 - .L_32)
.L_32:
        /*0104*/ 	.word	0x00000008
.L_33:


//--------------------- .nv.callgraph             --------------------------
	.section	.nv.callgraph,"",@"SHT_CUDA_CALLGRAPH"
	.align	4
	.sectionentsize	8
	.align		4
        /*0000*/ 	.word	0x00000000
	.align		4
        /*0004*/ 	.word	0xffffffff
	.align		4
        /*0008*/ 	.word	index@(_Z7computeP4gridP4pathPS2_PS0_)
	.align		4
        /*000c*/ 	.word	index@(vprintf)
	.align		4
        /*0010*/ 	.word	index@(_Z7computeP4gridP4pathPS2_PS0_)
	.align		4
        /*0014*/ 	.word	index@(malloc)
	.align		4
        /*0018*/ 	.word	0x00000000
	.align		4
        /*001c*/ 	.word	0xfffffffe
	.align		4
        /*0020*/ 	.word	0x00000000
	.align		4
        /*0024*/ 	.word	0xfffffffd
	.align		4
        /*0028*/ 	.word	0x00000000
	.align		4
        /*002c*/ 	.word	0xfffffffc


//--------------------- .nv.constant4             --------------------------
	.section	.nv.constant4,"a",@progbits
	.align	8
	.align		8
.nv.constant4:
        /*0000*/ 	.dword	malloc
	.align		8
        /*0008*/ 	.dword	vprintf
	.align		8
        /*0010*/ 	.dword	$str
	.align		8
        /*0018*/ 	.dword	$str$1


//--------------------- .nv.constant2._Z7computeP4gridP4pathPS2_PS0_ --------------------------
	.section	.nv.constant2._Z7computeP4gridP4pathPS2_PS0_,"a",@progbits
	.sectionflags	@""
	.align	4
.nv.constant2._Z7computeP4gridP4pathPS2_PS0_:
        /*0000*/ 	.byte	0x20, 0x2e, 0x00, 0x00, 0x10, 0x2e, 0x00, 0x00, 0xc0, 0x2d, 0x00, 0x00, 0x40, 0x52, 0x00, 0x00
        /*0010*/ 	.byte	0x30, 0x52, 0x00, 0x00, 0xe0, 0x51, 0x00, 0x00, 0xa0, 0x6f, 0x00, 0x00, 0x90, 0x6f, 0x00, 0x00
        /*0020*/ 	.byte	0x40, 0x6f, 0x00, 0x00, 0xd0, 0x93, 0x00, 0x00, 0xc0, 0x93, 0x00, 0x00, 0x70, 0x93, 0x00, 0x00


//--------------------- .text._Z7computeP4gridP4pathPS2_PS0_ --------------------------
	.section	.text._Z7computeP4gridP4pathPS2_PS0_,"ax",@progbits
	.align	128
        .global         _Z7computeP4gridP4pathPS2_PS0_
        .type           _Z7computeP4gridP4pathPS2_PS0_,@function
        .size           _Z7computeP4gridP4pathPS2_PS0_,(.L_x_373 - _Z7computeP4gridP4pathPS2_PS0_)
        .other          _Z7computeP4gridP4pathPS2_PS0_,@"STO_CUDA_ENTRY STV_DEFAULT"
_Z7computeP4gridP4pathPS2_PS0_:
.text._Z7computeP4gridP4pathPS2_PS0_:
[----:B------:R-:W0:Y:S01]  /*0000*/  LDC R1, c[0x0][0x37c] ;  /* 0x0000df00ff017b82 */ /* 0x000e220000000800 */
[----:B------:R-:W1:Y:S07]  /*0010*/  S2R R11, SR_TID.X ;  /* 0x00000000000b7919 */ /* 0x000e6e0000002100 */
[----:B------:R-:W1:Y:S08]  /*0020*/  S2UR UR4, SR_CTAID.X ;  /* 0x00000000000479c3 */ /* 0x000e700000002500 */
[----:B------:R-:W1:Y:S02]  /*0030*/  LDC R0, c[0x0][0x360] ;  /* 0x0000d800ff007b82 */ /* 0x000e640000000800 */
[----:B-1----:R-:W-:-:S05]  /*0040*/  IMAD R0, R0, UR4, R11 ;  /* 0x0000000400007c24 */ /* 0x002fca000f8e020b */
[----:B------:R-:W-:-:S13]  /*0050*/  ISETP.GT.AND P0, PT, R0, 0x63, PT ;  /* 0x000000630000780c */ /* 0x000fda0003f04270 */
[----:B0-----:R-:W-:Y:S05]  /*0060*/  @P0 EXIT ;  /* 0x000000000000094d */ /* 0x001fea0003800000 */
[----:B------:R-:W0:Y:S01]  /*0070*/  LDCU.64 UR6, c[0x0][0x380] ;  /* 0x00007000ff0677ac */ /* 0x000e220008000a00 */
[----:B------:R-:W-:Y:S01]  /*0080*/  IMAD.U32 R10, RZ, RZ, UR4 ;  /* 0x00000004ff0a7e24 */ /* 0x000fe2000f8e00ff */
[----:B------:R-:W-:Y:S01]  /*0090*/  MOV R20, 0x180 ;  /* 0x0000018000147802 */ /* 0x000fe20000000f00 */
[----:B------:R-:W-:Y:S01]  /*00a0*/  IMAD.MOV.U32 R14, RZ, RZ, RZ ;  /* 0x000000ffff0e7224 */ /* 0x000fe200078e00ff */
[----:B------:R-:W1:Y:S01]  /*00b0*/  LDCU.64 UR8, c[0x0][0x388] ;  /* 0x00007100ff0877ac */ /* 0x000e620008000a00 */
[----:B------:R-:W-:Y:S01]  /*00c0*/  IMAD.MOV.U32 R21, RZ, RZ, 0x0 ;  /* 0x00000000ff157424 */ /* 0x000fe200078e00ff */
[----:B------:R-:W2:Y:S01]  /*00d0*/  LDCU.64 UR10, c[0x0][0x390] ;  /* 0x00007200ff0a77ac */ /* 0x000ea20008000a00 */
[----:B------:R-:W3:Y:S01]  /*00e0*/  LDCU.64 UR12, c[0x0][0x398] ;  /* 0x00007300ff0c77ac */ /* 0x000ee20008000a00 */
[----:B0-----:R-:W-:Y:S02]  /*00f0*/  IMAD.U32 R4, RZ, RZ, UR6 ;  /* 0x00000006ff047e24 */ /* 0x001fe4000f8e00ff */
[----:B------:R-:W-:-:S02]  /*0100*/  IMAD.U32 R5, RZ, RZ, UR7 ;  /* 0x00000007ff057e24 */ /* 0x000fc4000f8e00ff */
[----:B-1----:R-:W-:Y:S02]  /*0110*/  IMAD.U32 R6, RZ, RZ, UR8 ;  /* 0x00000008ff067e24 */ /* 0x002fe4000f8e00ff */
[----:B------:R-:W-:Y:S02]  /*0120*/  IMAD.U32 R7, RZ, RZ, UR9 ;  /* 0x00000009ff077e24 */ /* 0x000fe4000f8e00ff */
[----:B--2---:R-:W-:Y:S02]  /*0130*/  IMAD.U32 R8, RZ, RZ, UR10 ;  /* 0x0000000aff087e24 */ /* 0x004fe4000f8e00ff */
[----:B------:R-:W-:Y:S02]  /*0140*/  IMAD.U32 R9, RZ, RZ, UR11 ;  /* 0x0000000bff097e24 */ /* 0x000fe4000f8e00ff */
[----:B---3--:R-:W-:Y:S02]  /*0150*/  IMAD.U32 R12, RZ, RZ, UR12 ;  /* 0x0000000cff0c7e24 */ /* 0x008fe4000f8e00ff */
[----:B------:R-:W-:-:S07]  /*0160*/  IMAD.U32 R13, RZ, RZ, UR13 ;  /* 0x0000000dff0d7e24 */ /* 0x000fce000f8e00ff */
[----:B------:R-:W-:Y:S05]  /*0170*/  CALL.REL.NOINC `($_Z7computeP4gridP4pathPS2_PS0_$_Z16computeRecursiveP4gridP4pathPS2_iiPS0_i) ;  /* 0x0000000000047944 */ /* 0x000fea0003c00000 */
[----:B------:R-:W-:Y:S05]  /*0180*/  EXIT ;  /* 0x000000000000794d */ /* 0x000fea0003800000 */
        .type           $_Z7computeP4gridP4pathPS2_PS0_$_Z16computeRecursiveP4gridP4pathPS2_iiPS0_i,@function
        .size           $_Z7computeP4gridP4pathPS2_PS0_$_Z16computeRecursiveP4gridP4pathPS2_iiPS0_i,(.L_x_373 - $_Z7computeP4gridP4pathPS2_PS0_$_Z16computeRecursiveP4gridP4pathPS2_iiPS0_i)
$_Z7computeP4gridP4pathPS2_PS0_$_Z16computeRecursiveP4gridP4pathPS2_iiPS0_i:
[----:B------:R-:W-:-:S05]  /*0190*/  VIADD R1, R1, 0xffffff80 ;  /* 0xffffff8001017836 */ /* 0x000fca0000000000 */
[----:B------:R-:W-:Y:S04]  /*01a0*/  STL [R1+0x78], R55 ;  /* 0x0000783701007387 */ /* 0x000fe80000100800 */
        /* <DEDUP_REMOVED lines=13> */
[----:B------:R0:W-:Y:S04]  /*0280*/  STL [R1+0x38], R27 ;  /* 0x0000381b01007387 */ /* 0x0001e80000100800 */
[----:B------:R1:W-:Y:S04]  /*0290*/  STL [R1+0x34], R26 ;  /* 0x0000341a01007387 */ /* 0x0003e80000100800 */
[----:B------:R2:W-:Y:S01]  /*02a0*/  STL [R1+0x30], R25 ;  /* 0x0000301901007387 */ /* 0x0005e20000100800 */
[----:B0-----:R-:W0:Y:S05]  /*02b0*/  BMOV.32.CLEAR R27, B11 ;  /* 0x000000000b1b7355 */ /* 0x001e2a0000100000 */
[----:B------:R3:W-:Y:S01]  /*02c0*/  STL [R1+0x2c], R24 ;  /* 0x00002c1801007387 */ /* 0x0007e20000100800 */
[----:B-1----:R-:W1:Y:S05]  /*02d0*/  BMOV.32.CLEAR R26, B10 ;  /* 0x000000000a1a7355 */ /* 0x002e6a0000100000 */
[----:B------:R4:W-:Y:S01]  /*02e0*/  STL [R1+0x28], R23 ;  /* 0x0000281701007387 */ /* 0x0009e20000100800 */
[----:B--2---:R-:W2:Y:S05]  /*02f0*/  BMOV.32.CLEAR R25, B9 ;  /* 0x0000000009197355 */ /* 0x004eaa0000100000 */
[----:B------:R5:W-:Y:S01]  /*0300*/  STL [R1+0x24], R22 ;  /* 0x0000241601007387 */ /* 0x000be20000100800 */
[----:B---3--:R-:W3:Y:S05]  /*0310*/  BMOV.32.CLEAR R24, B8 ;  /* 0x0000000008187355 */ /* 0x008eea0000100000 */
[----:B----4-:R-:W4:Y:S05]  /*0320*/  BMOV.32.CLEAR R23, B7 ;  /* 0x0000000007177355 */ /* 0x010f2a0000100000 */
[----:B-----5:R-:W0:Y:S05]  /*0330*/  BMOV.32.CLEAR R22, B6 ;  /* 0x0000000006167355 */ /* 0x020e2a0000100000 */
[----:B------:R-:W-:Y:S01]  /*0340*/  BSSY.RECONVERGENT B11, `(.L_x_0) ;  /* 0x0000a190000b7945 */ /* 0x000fe20003800200 */
[----:B------:R5:W-:Y:S04]  /*0350*/  STL [R1+0x60], R45 ;  /* 0x0000602d01007387 */ /* 0x000be80000100800 */
[----:B------:R1:W-:Y:S04]  /*0360*/  STL [R1+0x5c], R44 ;  /* 0x00005c2c01007387 */ /* 0x0003e80000100800 */
[----:B------:R2:W-:Y:S01]  /*0370*/  STL [R1+0x58], R39 ;  /* 0x0000582701007387 */ /* 0x0005e20000100800 */
[----:B-----5:R-:W-:-:S03]  /*0380*/  IMAD.MOV.U32 R45, RZ, RZ, R13 ;  /* 0x000000ffff2d7224 */ /* 0x020fc600078e000d */
[----:B------:R5:W-:Y:S01]  /*0390*/  STL [R1+0x54], R38 ;  /* 0x0000542601007387 */ /* 0x000be20000100800 */
[----:B-1----:R-:W-:-:S03]  /*03a0*/  IMAD.MOV.U32 R44, RZ, RZ, R12 ;  /* 0x000000ffff2c7224 */ /* 0x002fc600078e000c */
[----:B------:R1:W-:Y:S01]  /*03b0*/  STL [R1+0x44], R30 ;  /* 0x0000441e01007387 */ /* 0x0003e20000100800 */
[----:B--2---:R-:W-:-:S03]  /*03c0*/  IMAD.MOV.U32 R39, RZ, RZ, R5 ;  /* 0x000000ffff277224 */ /* 0x004fc600078e0005 */
[----:B------:R2:W-:Y:S01]  /*03d0*/  STL [R1+0x40], R29 ;  /* 0x0000401d01007387 */ /* 0x0005e20000100800 */
[----:B-----5:R-:W-:-:S03]  /*03e0*/  IMAD.MOV.U32 R38, RZ, RZ, R4 ;  /* 0x000000ffff267224 */ /* 0x020fc600078e0004 */
[----:B------:R5:W-:Y:S01]  /*03f0*/  STL [R1+0x10], R17 ;  /* 0x0000101101007387 */ /* 0x000be20000100800 */
[----:B-1----:R-:W-:-:S03]  /*0400*/  IMAD.MOV.U32 R30, RZ, RZ, R8 ;  /* 0x000000ffff1e7224 */ /* 0x002fc600078e0008 */
[----:B------:R1:W-:Y:S01]  /*0410*/  STL [R1+0xc], R16 ;  /* 0x00000c1001007387 */ /* 0x0003e20000100800 */
[----:B--2---:R-:W-:-:S03]  /*0420*/  IMAD.MOV.U32 R29, RZ, RZ, R9 ;  /* 0x000000ffff1d7224 */ /* 0x004fc600078e0009 */
[----:B------:R2:W-:Y:S01]  /*0430*/  STL [R1+0x8], R2 ;  /* 0x0000080201007387 */ /* 0x0005e20000100800 */
[----:B-----5:R-:W-:Y:S02]  /*0440*/  IMAD.MOV.U32 R17, RZ, RZ, R10 ;  /* 0x000000ffff117224 */ /* 0x020fe400078e000a */
[----:B-1----:R-:W-:Y:S02]  /*0450*/  IMAD.MOV.U32 R16, RZ, RZ, R11 ;  /* 0x000000ffff107224 */ /* 0x002fe400078e000b */
[----:B--2---:R-:W-:Y:S01]  /*0460*/  IMAD.MOV.U32 R2, RZ, RZ, R14 ;  /* 0x000000ffff027224 */ /* 0x004fe200078e000e */
[----:B------:R-:W-:Y:S01]  /*0470*/  MOV R0, 0x0 ;  /* 0x0000000000007802 */ /* 0x000fe20000000f00 */
[----:B------:R-:W1:Y:S01]  /*0480*/  LDCU UR4, c[0x0][0x2f8] ;  /* 0x00005f00ff0477ac */ /* 0x000e620008000800 */
[----:B------:R-:W2:Y:S01]  /*0490*/  LDC.64 R46, c[0x0][0x358] ;  /* 0x0000d600ff2e7b82 */ /* 0x000ea20000000a00 */
[----:B------:R-:W-:Y:S01]  /*04a0*/  IMAD.MOV.U32 R4, RZ, RZ, 0x40 ;  /* 0x00000040ff047424 */ /* 0x000fe200078e00ff */
[----:B------:R-:W5:Y:S01]  /*04b0*/  LDCU UR5, c[0x0][0x2fc] ;  /* 0x00005f80ff0577ac */ /* 0x000f620008000800 */
[----:B------:R-:W-:-:S02]  /*04c0*/  IMAD.MOV.U32 R5, RZ, RZ, RZ ;  /* 0x000000ffff057224 */ /* 0x000fc400078e00ff */
[----:B------:R-:W-:-:S03]  /*04d0*/  IMAD.MOV.U32 R54, RZ, RZ, R6 ;  /* 0x000000ffff367224 */ /* 0x000fc600078e0006 */
[----:B------:R0:W0:Y:S01]  /*04e0*/  LDC.64 R8, c[0x4][R0] ;  /* 0x0100000000087b82 */ /* 0x0000220000000a00 */
[----:B------:R-:W-:Y:S01]  /*04f0*/  IMAD.MOV.U32 R55, RZ, RZ, R7 ;  /* 0x000000ffff377224 */ /* 0x000fe200078e0007 */
[----:B-1----:R-:W-:-:S05]  /*0500*/  IADD3 R19, P0, PT, R1, UR4, RZ ;  /* 0x0000000401137c10 */ /* 0x002fca000ff1e0ff */
[----:B---345:R-:W-:-:S08]  /*0510*/  IMAD.X R18, RZ, RZ, UR5, P0 ;  /* 0x00000005ff127e24 */ /* 0x038fd000080e06ff */
[----:B------:R-:W-:-:S07]  /*0520*/  LEPC R20, `(.L_x_1) ;  /* 0x000000001014794e */ /* 0x000fce0000000000 */
[----:B0-2---:R-:W-:Y:S05]  /*0530*/  CALL.ABS.NOINC R8 ;  /* 0x0000000008007343 */ /* 0x005fea0003c00000 */
.L_x_1:
[----:B------:R-:W0:Y:S01]  /*0540*/  S2R R0, SR_TID.X ;  /* 0x0000000000007919 */ /* 0x000e220000002100 */
[----:B------:R-:W0:Y:S01]  /*0550*/  S2UR UR4, SR_CTAID.X ;  /* 0x00000000000479c3 */ /* 0x000e220000002500 */
[C---:B------:R-:W-:Y:S01]  /*0560*/  R2UR UR6, R46.reuse ;  /* 0x000000002e0672ca */ /* 0x040fe200000e0000 */
[----:B------:R-:W-:Y:S01]  /*0570*/  IMAD.MOV.U32 R52, RZ, RZ, R4 ;  /* 0x000000ffff347224 */ /* 0x000fe200078e0004 */
[C---:B------:R-:W-:Y:S01]  /*0580*/  R2UR UR7, R47.reuse ;  /* 0x000000002f0772ca */ /* 0x040fe200000e0000 */
[----:B------:R-:W-:Y:S01]  /*0590*/  IMAD.MOV.U32 R53, RZ, RZ, R5 ;  /* 0x000000ffff357224 */ /* 0x000fe200078e0005 */
[C---:B------:R-:W-:Y:S02]  /*05a0*/  R2UR UR5, R47.reuse ;  /* 0x000000002f0572ca */ /* 0x040fe400000e0000 */
[C---:B------:R-:W-:Y:S01]  /*05b0*/  R2UR UR8, R46.reuse ;  /* 0x000000002e0872ca */ /* 0x040fe200000e0000 */
[----:B------:R-:W0:Y:S01]  /*05c0*/  LDC R3, c[0x0][0x360] ;  /* 0x0000d800ff037b82 */ /* 0x000e220000000800 */
[----:B------:R-:W-:Y:S01]  /*05d0*/  R2UR UR9, R47 ;  /* 0x000000002f0972ca */ /* 0x000fe200000e0000 */
[----:B0-----:R-:W-:Y:S01]  /*05e0*/  IMAD R3, R3, UR4, R0 ;  /* 0x0000000403037c24 */ /* 0x001fe2000f8e0200 */
[----:B------:R-:W-:-:S03]  /*05f0*/  R2UR UR4, R46 ;  /* 0x000000002e0472ca */ /* 0x000fc600000e0000 */
[----:B------:R-:W-:Y:S02]  /*0600*/  IMAD R9, R3, 0x10, R2 ;  /* 0x0000001003097824 */ /* 0x000fe400078e0202 */
[----:B------:R0:W-:Y:S02]  /*0610*/  ST.E desc[UR6][R52.64], R3 ;  /* 0x0000000334007985 */ /* 0x0001e4000c101906 */
[----:B------:R-:W-:-:S06]  /*0620*/  IMAD.WIDE R6, R9, 0x8, R44 ;  /* 0x0000000809067825 */ /* 0x000fcc00078e022c */
[----:B------:R1:W-:Y:S04]  /*0630*/  ST.E desc[UR4][R52.64+0x10], R9 ;  /* 0x0000100934007985 */ /* 0x0003e8000c101904 */
[----:B------:R-:W2:Y:S04]  /*0640*/  LDG.E.64 R4, desc[UR8][R6.64+0x8] ;  /* 0x0000080806047981 */ /* 0x000ea8000c1e1b00 */
[----:B------:R1:W-:Y:S04]  /*0650*/  ST.E.64 desc[UR6][R52.64+0x28], RZ ;  /* 0x000028ff34007985 */ /* 0x0003e8000c101b06 */
[----:B--2---:R1:W-:Y:S04]  /*0660*/  ST.E.64 desc[UR4][R52.64+0x8], R4 ;  /* 0x0000080434007985 */ /* 0x0043e8000c101b04 */
[----:B------:R-:W2:Y:S04]  /*0670*/  LD.E R11, desc[UR8][R54.64+0xc] ;  /* 0x00000c08360b7980 */ /* 0x000ea8000c101900 */
[----:B--2---:R1:W-:Y:S04]  /*0680*/  ST.E desc[UR4][R52.64+0x30], R11 ;  /* 0x0000300b34007985 */ /* 0x0043e8000c101904 */
[----:B0-----:R-:W2:Y:S04]  /*0690*/  LD.E.U16 R3, desc[UR6][R38.64+0x8] ;  /* 0x0000080626037980 */ /* 0x001ea8000c101500 */
[----:B--2---:R1:W-:Y:S04]  /*06a0*/  ST.E.U16 desc[UR4][R4.64+0x8], R3 ;  /* 0x0000080304007985 */ /* 0x0043e8000c101504 */
[----:B------:R-:W2:Y:S04]  /*06b0*/  LD.E.U8 R7, desc[UR6][R38.64+0x18] ;  /* 0x0000180626077980 */ /* 0x000ea8000c101100 */
[----:B--2---:R1:W-:Y:S04]  /*06c0*/  ST.E.U8 desc[UR4][R4.64+0x18], R7 ;  /* 0x0000180704007985 */ /* 0x0043e8000c101104 */
[----:B------:R-:W2:Y:S01]  /*06d0*/  LD.E.U16 R0, desc[UR6][R38.64+0x8] ;  /* 0x0000080626007980 */ /* 0x000ea2000c101500 */
[----:B------:R-:W-:Y:S01]  /*06e0*/  BSSY.RECONVERGENT B0, `(.L_x_2) ;  /* 0x000002e000007945 */ /* 0x000fe20003800200 */
[----:B--2---:R-:W-:-:S04]  /*06f0*/  PRMT R6, R0, 0x9910, RZ ;  /* 0x0000991000067816 */ /* 0x004fc800000000ff */
[----:B------:R-:W-:-:S13]  /*0700*/  ISETP.GE.AND P0, PT, R6, 0x1, PT ;  /* 0x000000010600780c */ /* 0x000fda0003f06270 */
[----:B-1----:R-:W-:Y:S05]  /*0710*/  @!P0 BRA `(.L_x_3) ;  /* 0x0000000000a88947 */ /* 0x002fea0003800000 */
[----:B------:R-:W-:-:S07]  /*0720*/  IMAD.MOV.U32 R3, RZ, RZ, RZ ;  /* 0x000000ffff037224 */ /* 0x000fce00078e00ff */
.L_x_7:
[----:B------:R-:W-:Y:S01]  /*0730*/  PRMT R6, R0, 0x9910, RZ ;  /* 0x0000991000067816 */ /* 0x000fe200000000ff */
[----:B------:R-:W-:Y:S03]  /*0740*/  BSSY.RECONVERGENT B1, `(.L_x_4) ;  /* 0x0000023000017945 */ /* 0x000fe60003800200 */
[----:B------:R-:W-:-:S13]  /*0750*/  ISETP.GE.AND P0, PT, R6, 0x1, PT ;  /* 0x000000010600780c */ /* 0x000fda0003f06270 */
[----:B------:R-:W-:Y:S05]  /*0760*/  @!P0 BRA `(.L_x_5) ;  /* 0x0000000000808947 */ /* 0x000fea0003800000 */
[----:B------:R-:W-:Y:S01]  /*0770*/  BSSY.RECONVERGENT B2, `(.L_x_5) ;  /* 0x000001f000027945 */ /* 0x000fe20003800200 */
[----:B------:R-:W-:-:S07]  /*0780*/  IMAD.MOV.U32 R31, RZ, RZ, RZ ;  /* 0x000000ffff1f7224 */ /* 0x000fce00078e00ff */
.L_x_6:
[----:B------:R-:W-:Y:S02]  /*0790*/  R2UR UR4, R46 ;  /* 0x000000002e0472ca */ /* 0x000fe400000e0000 */
[----:B------:R-:W-:-:S13]  /*07a0*/  R2UR UR5, R47 ;  /* 0x000000002f0572ca */ /* 0x000fda00000e0000 */
[----:B------:R-:W2:Y:S01]  /*07b0*/  LD.E.64 R6, desc[UR4][R38.64] ;  /* 0x0000000426067980 */ /* 0x000ea2000c101b00 */
[----:B------:R-:W-:Y:S02]  /*07c0*/  R2UR UR6, R46 ;  /* 0x000000002e0672ca */ /* 0x000fe400000e0000 */
[----:B------:R-:W-:-:S13]  /*07d0*/  R2UR UR7, R47 ;  /* 0x000000002f0772ca */ /* 0x000fda00000e0000 */
[----:B------:R-:W3:Y:S01]  /*07e0*/  LD.E.64 R8, desc[UR6][R4.64] ;  /* 0x0000000604087980 */ /* 0x000ee2000c101b00 */
[----:B--2---:R-:W-:-:S06]  /*07f0*/  IMAD.WIDE.U32 R6, R3, 0x8, R6 ;  /* 0x0000000803067825 */ /* 0x004fcc00078e0006 */
[----:B------:R-:W2:Y:S01]  /*0800*/  LD.E.64 R6, desc[UR4][R6.64] ;  /* 0x0000000406067980 */ /* 0x000ea2000c101b00 */
[----:B---3--:R-:W-:-:S06]  /*0810*/  IMAD.WIDE.U32 R10, R3, 0x8, R8 ;  /* 0x00000008030a7825 */ /* 0x008fcc00078e0008 */
[----:B------:R-:W3:Y:S01]  /*0820*/  LD.E.64 R10, desc[UR6][R10.64] ;  /* 0x000000060a0a7980 */ /* 0x000ee2000c101b00 */
[----:B--2---:R-:W-:-:S06]  /*0830*/  IMAD.WIDE.U32 R8, R31, 0x8, R6 ;  /* 0x000000081f087825 */ /* 0x004fcc00078e0006 */
[----:B------:R-:W2:Y:S01]  /*0840*/  LD.E R9, desc[UR4][R8.64+0x4] ;  /* 0x0000040408097980 */ /* 0x000ea2000c101900 */
[----:B---3--:R-:W-:-:S05]  /*0850*/  IMAD.WIDE.U32 R12, R31, 0x8, R10 ;  /* 0x000000081f0c7825 */ /* 0x008fca00078e000a */
[----:B--2---:R0:W-:Y:S04]  /*0860*/  ST.E desc[UR4][R12.64+0x4], R9 ;  /* 0x000004090c007985 */ /* 0x0041e8000c101904 */
[----:B------:R-:W2:Y:S04]  /*0870*/  LD.E.64 R6, desc[UR6][R38.64] ;  /* 0x0000000626067980 */ /* 0x000ea8000c101b00 */
[----:B------:R-:W3:Y:S01]  /*0880*/  LD.E.64 R14, desc[UR6][R4.64] ;  /* 0x00000006040e7980 */ /* 0x000ee2000c101b00 */
[----:B--2---:R-:W-:-:S06]  /*0890*/  IMAD.WIDE.U32 R6, R3, 0x8, R6 ;  /* 0x0000000803067825 */ /* 0x004fcc00078e0006 */
[----:B------:R-:W0:Y:S01]  /*08a0*/  LD.E.64 R6, desc[UR4][R6.64] ;  /* 0x0000000406067980 */ /* 0x000e22000c101b00 */
[----:B---3--:R-:W-:-:S06]  /*08b0*/  IMAD.WIDE.U32 R14, R3, 0x8, R14 ;  /* 0x00000008030e7825 */ /* 0x008fcc00078e000e */
[----:B------:R-:W2:Y:S01]  /*08c0*/  LD.E.64 R14, desc[UR6][R14.64] ;  /* 0x000000060e0e7980 */ /* 0x000ea2000c101b00 */
[----:B0-----:R-:W-:-:S06]  /*08d0*/  IMAD.WIDE.U32 R8, R31, 0x8, R6 ;  /* 0x000000081f087825 */ /* 0x001fcc00078e0006 */
[----:B------:R-:W3:Y:S01]  /*08e0*/  LD.E R9, desc[UR4][R8.64] ;  /* 0x0000000408097980 */ /* 0x000ee2000c101900 */
[----:B--2---:R-:W-:-:S05]  /*08f0*/  IMAD.WIDE.U32 R10, R31, 0x8, R14 ;  /* 0x000000081f0a7825 */ /* 0x004fca00078e000e */
[----:B---3--:R0:W-:Y:S04]  /*0900*/  ST.E desc[UR4][R10.64], R9 ;  /* 0x000000090a007985 */ /* 0x0081e8000c101904 */
[----:B------:R-:W2:Y:S01]  /*0910*/  LD.E.U16 R0, desc[UR6][R38.64+0x8] ;  /* 0x0000080626007980 */ /* 0x000ea2000c101500 */
[----:B------:R-:W-:Y:S01]  /*0920*/  VIADD R31, R31, 0x1 ;  /* 0x000000011f1f7836 */ /* 0x000fe20000000000 */
[----:B--2---:R-:W-:-:S04]  /*0930*/  PRMT R6, R0, 0x9910, RZ ;  /* 0x0000991000067816 */ /* 0x004fc800000000ff */
[----:B------:R-:W-:-:S13]  /*0940*/  ISETP.GE.AND P0, PT, R31, R6, PT ;  /* 0x000000061f00720c */ /* 0x000fda0003f06270 */
[----:B0-----:R-:W-:Y:S05]  /*0950*/  @!P0 BRA `(.L_x_6) ;  /* 0xfffffffc008c8947 */ /* 0x001fea000383ffff */
[----:B------:R-:W-:Y:S05]  /*0960*/  BSYNC.RECONVERGENT B2 ;  /* 0x0000000000027941 */ /* 0x000fea0003800200 */
.L_x_5:
[----:B------:R-:W-:Y:S05]  /*0970*/  BSYNC.RECONVERGENT B1 ;  /* 0x0000000000017941 */ /* 0x000fea0003800200 */
.L_x_4:
[----:B------:R-:W-:Y:S01]  /*0980*/  VIADD R3, R3, 0x1 ;  /* 0x0000000103037836 */ /* 0x000fe20000000000 */
[----:B------:R-:W-:-:S04]  /*0990*/  PRMT R6, R0, 0x9910, RZ ;  /* 0x0000991000067816 */ /* 0x000fc800000000ff */
[----:B------:R-:W-:-:S13]  /*09a0*/  ISETP.GE.AND P0, PT, R3, R6, PT ;  /* 0x000000060300720c */ /* 0x000fda0003f06270 */
[----:B------:R-:W-:Y:S05]  /*09b0*/  @!P0 BRA `(.L_x_7) ;  /* 0xfffffffc005c8947 */ /* 0x000fea000383ffff */
.L_x_3:
[----:B------:R-:W-:Y:S05]  /*09c0*/  BSYNC.RECONVERGENT B0 ;  /* 0x0000000000007941 */ /* 0x000fea0003800200 */
.L_x_2:
[----:B------:R-:W-:Y:S02]  /*09d0*/  R2UR UR4, R46 ;  /* 0x000000002e0472ca */ /* 0x000fe400000e0000 */
[----:B------:R-:W-:-:S13]  /*09e0*/  R2UR UR5, R47 ;  /* 0x000000002f0572ca */ /* 0x000fda00000e0000 */
[----:B------:R-:W2:Y:S02]  /*09f0*/  LD.E.64 R6, desc[UR4][R52.64+0x8] ;  /* 0x0000080434067980 */ /* 0x000ea4000c101b00 */
[----:B--2---:R-:W-:-:S04]  /*0a00*/  ISETP.NE.U32.AND P0, PT, R6, RZ, PT ;  /* 0x000000ff0600720c */ /* 0x004fc80003f05070 */
[----:B------:R-:W-:-:S13]  /*0a10*/  ISETP.NE.AND.EX P0, PT, R7, RZ, PT, P0 ;  /* 0x000000ff0700720c */ /* 0x000fda0003f05300 */
[----:B------:R-:W-:Y:S05]  /*0a20*/  @!P0 BRA `(.L_x_8) ;  /* 0x0000009800888947 */ /* 0x000fea0003800000 */
[----:B------:R-:W-:Y:S02]  /*0a30*/  R2UR UR4, R46 ;  /* 0x000000002e0472ca */ /* 0x000fe400000e0000 */
[----:B------:R-:W-:-:S13]  /*0a40*/  R2UR UR5, R47 ;  /* 0x000000002f0572ca */ /* 0x000fda00000e0000 */
[----:B------:R-:W2:Y:S01]  /*0a50*/  LD.E.64 R4, desc[UR4][R6.64] ;  /* 0x0000000406047980 */ /* 0x000ea2000c101b00 */
[----:B------:R-:W-:Y:S02]  /*0a60*/  R2UR UR6, R46 ;  /* 0x000000002e0672ca */ /* 0x000fe400000e0000 */
[----:B------:R-:W-:Y:S01]  /*0a70*/  R2UR UR7, R47 ;  /* 0x000000002f0772ca */ /* 0x000fe200000e0000 */
[----:B------:R-:W3:Y:S01]  /*0a80*/  LD.E R13, desc[UR4][R52.64+0x30] ;  /* 0x00003004340d7980 */ /* 0x000ee2000c101900 */
[----:B--2---:R-:W-:-:S06]  /*0a90*/  IMAD.WIDE R4, R17, 0x8, R4 ;  /* 0x0000000811047825 */ /* 0x004fcc00078e0204 */
[----:B------:R-:W2:Y:S02]  /*0aa0*/  LD.E.64 R4, desc[UR4][R4.64] ;  /* 0x0000000404047980 */ /* 0x000ea4000c101b00 */
[----:B--2---:R-:W-:-:S05]  /*0ab0*/  IMAD.WIDE R8, R16, 0x8, R4 ;  /* 0x0000000810087825 */ /* 0x004fca00078e0204 */
[----:B------:R-:W3:Y:S01]  /*0ac0*/  LD.E R0, desc[UR6][R8.64] ;  /* 0x0000000608007980 */ /* 0x000ee2000c101900 */
[----:B------:R-:W-:Y:S01]  /*0ad0*/  BSSY.RECONVERGENT B0, `(.L_x_9) ;  /* 0x0000037000007945 */ /* 0x000fe20003800200 */
[----:B------:R-:W-:Y:S01]  /*0ae0*/  IMAD.MOV.U32 R3, RZ, RZ, 0x1 ;  /* 0x00000001ff037424 */ /* 0x000fe200078e00ff */
[C---:B---3--:R-:W-:Y:S02]  /*0af0*/  ISETP.NE.AND P0, PT, R0.reuse, R13, PT ;  /* 0x0000000d0000720c */ /* 0x048fe40003f05270 */
[----:B------:R-:W-:-:S13]  /*0b00*/  ISETP.GT.AND P1, PT, R0, -0x1, PT ;  /* 0xffffffff0000780c */ /* 0x000fda0003f24270 */
[----:B------:R-:W-:Y:S05]  /*0b10*/  @P0 BRA P1, `(.L_x_10) ;  /* 0x0000000000c80947 */ /* 0x000fea0000800000 */
[----:B------:R-:W-:Y:S01]  /*0b20*/  ISETP.GE.AND P0, PT, R13, 0x1, PT ;  /* 0x000000010d00780c */ /* 0x000fe20003f06270 */
[----:B------:R-:W-:Y:S01]  /*0b30*/  BSSY.RECONVERGENT B1, `(.L_x_11) ;  /* 0x000002c000017945 */ /* 0x000fe20003800200 */
[----:B------:R-:W-:-:S11]  /*0b40*/  IMAD.MOV.U32 R3, RZ, RZ, 0x1 ;  /* 0x00000001ff037424 */ /* 0x000fd600078e00ff */
[----:B------:R-:W-:Y:S05]  /*0b50*/  @!P0 BRA `(.L_x_12) ;  /* 0x0000000000a48947 */ /* 0x000fea0003800000 */
[C---:B------:R-:W-:Y:S01]  /*0b60*/  ISETP.GE.U32.AND P0, PT, R13.reuse, 0x4, PT ;  /* 0x000000040d00780c */ /* 0x040fe20003f06070 */
[----:B------:R-:W-:Y:S01]  /*0b70*/  BSSY.RECONVERGENT B2, `(.L_x_13) ;  /* 0x0000020000027945 */ /* 0x000fe20003800200 */
[----:B------:R-:W-:Y:S01]  /*0b80*/  LOP3.LUT R5, R13, 0x3, RZ, 0xc0, !PT ;  /* 0x000000030d057812 */ /* 0x000fe200078ec0ff */
[----:B------:R-:W-:-:S10]  /*0b90*/  IMAD.MOV.U32 R3, RZ, RZ, 0x1 ;  /* 0x00000001ff037424 */ /* 0x000fd400078e00ff */
[----:B------:R-:W-:Y:S05]  /*0ba0*/  @!P0 BRA `(.L_x_14) ;  /* 0x0000000000708947 */ /* 0x000fea0003800000 */
[----:B------:R-:W-:Y:S01]  /*0bb0*/  LOP3.LUT R11, R13, 0x7ffffffc, RZ, 0xc0, !PT ;  /* 0x7ffffffc0d0b7812 */ /* 0x000fe200078ec0ff */
[----:B------:R-:W-:Y:S02]  /*0bc0*/  IMAD.MOV.U32 R0, RZ, RZ, RZ ;  /* 0x000000ffff007224 */ /* 0x000fe400078e00ff */
[----:B------:R-:W-:Y:S01]  /*0bd0*/  IMAD.MOV.U32 R3, RZ, RZ, 0x1 ;  /* 0x00000001ff037424 */ /* 0x000fe200078e00ff */
[----:B------:R-:W-:-:S13]  /*0be0*/  ISETP.GT.AND P0, PT, R11, RZ, PT ;  /* 0x000000ff0b00720c */ /* 0x000fda0003f04270 */
[----:B------:R-:W-:Y:S05]  /*0bf0*/  @!P0 BRA `(.L_x_15) ;  /* 0x00000000004c8947 */ /* 0x000fea0003800000 */
[----:B------:R-:W-:Y:S01]  /*0c00*/  IMAD.IADD R4, R11, 0x1, -R0 ;  /* 0x000000010b047824 */ /* 0x000fe200078e0a00 */
[----:B------:R-:W-:Y:S01]  /*0c10*/  BSSY.RECONVERGENT B3, `(.L_x_16) ;  /* 0x000000a000037945 */ /* 0x000fe20003800200 */
[----:B------:R-:W-:-:S03]  /*0c20*/  PLOP3.LUT P0, PT, PT, PT, PT, 0x80, 0x8 ;  /* 0x000000000008781c */ /* 0x000fc60003f0f070 */
[----:B------:R-:W-:-:S13]  /*0c30*/  ISETP.GT.AND P1, PT, R4, 0xc, PT ;  /* 0x0000000c0400780c */ /* 0x000fda0003f24270 */
[----:B------:R-:W-:Y:S05]  /*0c40*/  @!P1 BRA `(.L_x_17) ;  /* 0x0000000000189947 */ /* 0x000fea0003800000 */
[----:B------:R-:W-:Y:S01]  /*0c50*/  PLOP3.LUT P0, PT, PT, PT, PT, 0x8, 0x80 ;  /* 0x000000000080781c */ /* 0x000fe20003f0e170 */
[----:B------:R-:W-:-:S12]  /*0c60*/  VIADD R15, R11, 0xfffffff4 ;  /* 0xfffffff40b0f7836 */ /* 0x000fd80000000000 */
.L_x_18:
[----:B------:R-:W-:Y:S02]  /*0c70*/  VIADD R0, R0, 0x10 ;  /* 0x0000001000007836 */ /* 0x000fe40000000000 */
[----:B------:R-:W-:-:S03]  /*0c80*/  IMAD.U32 R3, R3, 0x10000, RZ ;  /* 0x0001000003037824 */ /* 0x000fc600078e00ff */
[----:B------:R-:W-:-:S13]  /*0c90*/  ISETP.GE.AND P1, PT, R0, R15, PT ;  /* 0x0000000f0000720c */ /* 0x000fda0003f26270 */
[----:B------:R-:W-:Y:S05]  /*0ca0*/  @!P1 BRA `(.L_x_18) ;  /* 0xfffffffc00f09947 */ /* 0x000fea000383ffff */
.L_x_17:
[----:B------:R-:W-:Y:S05]  /*0cb0*/  BSYNC.RECONVERGENT B3 ;  /* 0x0000000000037941 */ /* 0x000fea0003800200 */
.L_x_16:
[----:B------:R-:W-:-:S05]  /*0cc0*/  IMAD.IADD R4, R11, 0x1, -R0 ;  /* 0x000000010b047824 */ /* 0x000fca00078e0a00 */
[----:B------:R-:W-:-:S13]  /*0cd0*/  ISETP.GT.AND P1, PT, R4, 0x4, PT ;  /* 0x000000040400780c */ /* 0x000fda0003f24270 */
[----:B------:R-:W-:Y:S01]  /*0ce0*/  @P1 VIADD R0, R0, 0x8 ;  /* 0x0000000800001836 */ /* 0x000fe20000000000 */
[----:B------:R-:W-:Y:S01]  /*0cf0*/  @P1 PLOP3.LUT P0, PT, PT, PT, PT, 0x8, 0x80 ;  /* 0x000000000080181c */ /* 0x000fe20003f0e170 */
[----:B------:R-:W-:-:S03]  /*0d00*/  @P1 IMAD.SHL.U32 R3, R3, 0x100, RZ ;  /* 0x0000010003031824 */ /* 0x000fc600078e00ff */
[----:B------:R-:W-:-:S13]  /*0d10*/  ISETP.NE.OR P0, PT, R0, R11, P0 ;  /* 0x0000000b0000720c */ /* 0x000fda0000705670 */
[----:B------:R-:W-:Y:S05]  /*0d20*/  @!P0 BRA `(.L_x_14) ;  /* 0x0000000000108947 */ /* 0x000fea0003800000 */
.L_x_15:
[----:B------:R-:W-:Y:S02]  /*0d30*/  VIADD R0, R0, 0x4 ;  /* 0x0000000400007836 */ /* 0x000fe40000000000 */
[----:B------:R-:W-:-:S03]  /*0d40*/  IMAD.SHL.U32 R3, R3, 0x10, RZ ;  /* 0x0000001003037824 */ /* 0x000fc600078e00ff */
[----:B------:R-:W-:-:S13]  /*0d50*/  ISETP.NE.AND P0, PT, R0, R11, PT ;  /* 0x0000000b0000720c */ /* 0x000fda0003f05270 */
[----:B------:R-:W-:Y:S05]  /*0d60*/  @P0 BRA `(.L_x_15) ;  /* 0xfffffffc00f00947 */ /* 0x000fea000383ffff */
.L_x_14:
[----:B------:R-:W-:Y:S05]  /*0d70*/  BSYNC.RECONVERGENT B2 ;  /* 0x0000000000027941 */ /* 0x000fea0003800200 */
.L_x_13:
[----:B------:R-:W-:-:S13]  /*0d80*/  ISETP.NE.AND P0, PT, R5, RZ, PT ;  /* 0x000000ff0500720c */ /* 0x000fda0003f05270 */
[----:B------:R-:W-:Y:S05]  /*0d90*/  @!P0 BRA `(.L_x_12) ;  /* 0x0000000000148947 */ /* 0x000fea0003800000 */
[----:B------:R-:W-:-:S07]  /*0da0*/  IMAD.MOV.U32 R0, RZ, RZ, RZ ;  /* 0x000000ffff007224 */ /* 0x000fce00078e00ff */
.L_x_19:
[----:B------:R-:W-:Y:S02]  /*0db0*/  VIADD R0, R0, 0x1 ;  /* 0x0000000100007836 */ /* 0x000fe40000000000 */
[----:B------:R-:W-:-:S03]  /*0dc0*/  IMAD.SHL.U32 R3, R3, 0x2, RZ ;  /* 0x0000000203037824 */ /* 0x000fc600078e00ff */
[----:B------:R-:W-:-:S13]  /*0dd0*/  ISETP.NE.AND P0, PT, R0, R5, PT ;  /* 0x000000050000720c */ /* 0x000fda0003f05270 */
[----:B------:R-:W-:Y:S05]  /*0de0*/  @P0 BRA `(.L_x_19) ;  /* 0xfffffffc00f00947 */ /* 0x000fea000383ffff */
.L_x_12:
[----:B------:R-:W-:Y:S05]  /*0df0*/  BSYNC.RECONVERGENT B1 ;  /* 0x0000000000017941 */ /* 0x000fea0003800200 */
.L_x_11:
[----:B------:R-:W-:Y:S02]  /*0e00*/  R2UR UR4, R46 ;  /* 0x000000002e0472ca */ /* 0x000fe400000e0000 */
[----:B------:R-:W-:-:S13]  /*0e10*/  R2UR UR5, R47 ;  /* 0x000000002f0572ca */ /* 0x000fda00000e0000 */
[----:B------:R-:W2:Y:S02]  /*0e20*/  LD.E R8, desc[UR4][R8.64+0x4] ;  /* 0x0000040408087980 */ /* 0x000ea4000c101900 */
[----:B--2---:R-:W-:-:S07]  /*0e30*/  LOP3.LUT R3, R8, R3, RZ, 0xc0, !PT ;  /* 0x0000000308037212 */ /* 0x004fce00078ec0ff */
.L_x_10:
[----:B------:R-:W-:Y:S05]  /*0e40*/  BSYNC.RECONVERGENT B0 ;  /* 0x0000000000007941 */ /* 0x000fea0003800200 */
.L_x_9:
[----:B------:R-:W-:Y:S02]  /*0e50*/  R2UR UR4, R46 ;  /* 0x000000002e0472ca */ /* 0x000fe400000e0000 */
[----:B------:R-:W-:Y:S02]  /*0e60*/  R2UR UR5, R47 ;  /* 0x000000002f0572ca */ /* 0x000fe400000e0000 */
[----:B------:R-:W-:-:S11]  /*0e70*/  ISETP.NE.AND P0, PT, R3, RZ, PT ;  /* 0x000000ff0300720c */ /* 0x000fd60003f05270 */
[----:B------:R0:W-:Y:S02]  /*0e80*/  ST.E desc[UR4][R52.64+0x28], R3 ;  /* 0x0000280334007985 */ /* 0x0001e4000c101904 */
[----:B------:R-:W-:Y:S05]  /*0e90*/  @P0 BRA `(.L_x_20) ;  /* 0x00000094008c0947 */ /* 0x000fea0003800000 */
[----:B------:R-:W-:Y:S02]  /*0ea0*/  R2UR UR4, R46 ;  /* 0x000000002e0472ca */ /* 0x000fe400000e0000 */
[----:B------:R-:W-:-:S13]  /*0eb0*/  R2UR UR5, R47 ;  /* 0x000000002f0572ca */ /* 0x000fda00000e0000 */
[----:B------:R-:W2:Y:S01]  /*0ec0*/  LD.E.64 R4, desc[UR4][R6.64] ;  /* 0x0000000406047980 */ /* 0x000ea2000c101b00 */
[----:B------:R-:W-:Y:S01]  /*0ed0*/  R2UR UR8, R46 ;  /* 0x000000002e0872ca */ /* 0x000fe200000e0000 */
[----:B--2---:R-:W-:-:S06]  /*0ee0*/  IMAD.WIDE R4, R17, 0x8, R4 ;  /* 0x0000000811047825 */ /* 0x004fcc00078e0204 */
[----:B------:R-:W2:Y:S01]  /*0ef0*/  LD.E.64 R4, desc[UR4][R4.64] ;  /* 0x0000000404047980 */ /* 0x000ea2000c101b00 */
[C---:B------:R-:W-:Y:S02]  /*0f00*/  R2UR UR9, R47.reuse ;  /* 0x000000002f0972ca */ /* 0x040fe400000e0000 */
[----:B------:R-:W-:Y:S02]  /*0f10*/  R2UR UR6, R46 ;  /* 0x000000002e0672ca */ /* 0x000fe400000e0000 */
[----:B------:R-:W-:Y:S01]  /*0f20*/  R2UR UR7, R47 ;  /* 0x000000002f0772ca */ /* 0x000fe200000e0000 */
[----:B--2---:R-:W-:-:S05]  /*0f30*/  IMAD.WIDE R8, R16, 0x8, R4 ;  /* 0x0000000810087825 */ /* 0x004fca00078e0204 */
[----:B------:R1:W-:Y:S04]  /*0f40*/  ST.E desc[UR4][R8.64], R13 ;  /* 0x0000000d08007985 */ /* 0x0003e8000c101904 */
[----:B0-----:R-:W2:Y:S04]  /*0f50*/  LD.E R3, desc[UR8][R52.64+0x30] ;  /* 0x0000300834037980 */ /* 0x001ea8000c101900 */
[----:B------:R-:W3:Y:S01]  /*0f60*/  LD.E.64 R10, desc[UR6][R52.64+0x8] ;  /* 0x00000806340a7980 */ /* 0x000ee2000c101b00 */
[----:B------:R-:W-:Y:S01]  /*0f70*/  BSSY.RECONVERGENT B0, `(.L_x_21) ;  /* 0x000002f000007945 */ /* 0x000fe20003800200 */
[----:B------:R-:W-:Y:S01]  /*0f80*/  IMAD.MOV.U32 R0, RZ, RZ, 0x1 ;  /* 0x00000001ff007424 */ /* 0x000fe200078e00ff */
[----:B--2---:R-:W-:Y:S01]  /*0f90*/  ISETP.GE.AND P0, PT, R3, 0x1, PT ;  /* 0x000000010300780c */ /* 0x004fe20003f06270 */
[----:B---3--:R1:W5:Y:S04]  /*0fa0*/  LD.E.U16 R7, desc[UR6][R10.64+0x8] ;  /* 0x000008060a077980 */ /* 0x008368000c101500 */
[----:B------:R1:W5:Y:S08]  /*0fb0*/  LD.E.64 R4, desc[UR4][R10.64] ;  /* 0x000000040a047980 */ /* 0x000370000c101b00 */
[----:B------:R-:W-:Y:S05]  /*0fc0*/  @!P0 BRA `(.L_x_22) ;  /* 0x0000000000a48947 */ /* 0x000fea0003800000 */
[C---:B------:R-:W-:Y:S01]  /*0fd0*/  ISETP.GE.U32.AND P0, PT, R3.reuse, 0x4, PT ;  /* 0x000000040300780c */ /* 0x040fe20003f06070 */
[----:B------:R-:W-:Y:S01]  /*0fe0*/  BSSY.RECONVERGENT B1, `(.L_x_23) ;  /* 0x0000020000017945 */ /* 0x000fe20003800200 */
[----:B------:R-:W-:Y:S01]  /*0ff0*/  LOP3.LUT R6, R3, 0x3, RZ, 0xc0, !PT ;  /* 0x0000000303067812 */ /* 0x000fe200078ec0ff */
[----:B------:R-:W-:-:S10]  /*1000*/  IMAD.MOV.U32 R0, RZ, RZ, 0x1 ;  /* 0x00000001ff007424 */ /* 0x000fd400078e00ff */
[----:B------:R-:W-:Y:S05]  /*1010*/  @!P0 BRA `(.L_x_24) ;  /* 0x0000000000708947 */ /* 0x000fea0003800000 */
[----:B-1----:R-:W-:Y:S01]  /*1020*/  LOP3.LUT R8, R3, 0x7ffffffc, RZ, 0xc0, !PT ;  /* 0x7ffffffc03087812 */ /* 0x002fe200078ec0ff */
        /* <DEDUP_REMOVED lines=11> */
.L_x_28:
[----:B------:R-:W-:Y:S02]  /*10e0*/  VIADD R3, R3, 0x10 ;  /* 0x0000001003037836 */ /* 0x000fe40000000000 */
[----:B------:R-:W-:-:S03]  /*10f0*/  IMAD.U32 R0, R0, 0x10000, RZ ;  /* 0x0001000000007824 */ /* 0x000fc600078e00ff */
[----:B------:R-:W-:-:S13]  /*1100*/  ISETP.GE.AND P1, PT, R3, R10, PT ;  /* 0x0000000a0300720c */ /* 0x000fda0003f26270 */
[----:B------:R-:W-:Y:S05]  /*1110*/  @!P1 BRA `(.L_x_28) ;  /* 0xfffffffc00f09947 */ /* 0x000fea000383ffff */
.L_x_27:
[----:B------:R-:W-:Y:S05]  /*1120*/  BSYNC.RECONVERGENT B2 ;  /* 0x0000000000027941 */ /* 0x000fea0003800200 */
.L_x_26:
[----:B------:R-:W-:-:S05]  /*1130*/  IMAD.IADD R9, R8, 0x1, -R3 ;  /* 0x0000000108097824 */ /* 0x000fca00078e0a03 */
[----:B------:R-:W-:-:S13]  /*1140*/  ISETP.GT.AND P1, PT, R9, 0x4, PT ;  /* 0x000000040900780c */ /* 0x000fda0003f24270 */
[----:B------:R-:W-:Y:S01]  /*1150*/  @P1 VIADD R3, R3, 0x8 ;  /* 0x0000000803031836 */ /* 0x000fe20000000000 */
[----:B------:R-:W-:Y:S01]  /*1160*/  @P1 PLOP3.LUT P0, PT, PT, PT, PT, 0x8, 0x80 ;  /* 0x000000000080181c */ /* 0x000fe20003f0e170 */
[----:B------:R-:W-:-:S03]  /*1170*/  @P1 IMAD.SHL.U32 R0, R0, 0x100, RZ ;  /* 0x0000010000001824 */ /* 0x000fc600078e00ff */
[----:B------:R-:W-:-:S13]  /*1180*/  ISETP.NE.OR P0, PT, R3, R8, P0 ;  /* 0x000000080300720c */ /* 0x000fda0000705670 */
[----:B------:R-:W-:Y:S05]  /*1190*/  @!P0 BRA `(.L_x_24) ;  /* 0x0000000000108947 */ /* 0x000fea0003800000 */
.L_x_25:
[----:B------:R-:W-:Y:S02]  /*11a0*/  VIADD R3, R3, 0x4 ;  /* 0x0000000403037836 */ /* 0x000fe40000000000 */
[----:B------:R-:W-:-:S03]  /*11b0*/  IMAD.SHL.U32 R0, R0, 0x10, RZ ;  /* 0x0000001000007824 */ /* 0x000fc600078e00ff */
[----:B------:R-:W-:-:S13]  /*11c0*/  ISETP.NE.AND P0, PT, R3, R8, PT ;  /* 0x000000080300720c */ /* 0x000fda0003f05270 */
[----:B------:R-:W-:Y:S05]  /*11d0*/  @P0 BRA `(.L_x_25) ;  /* 0xfffffffc00f00947 */ /* 0x000fea000383ffff */
.L_x_24:
[----:B------:R-:W-:Y:S05]  /*11e0*/  BSYNC.RECONVERGENT B1 ;  /* 0x0000000000017941 */ /* 0x000fea0003800200 */
.L_x_23:
[----:B------:R-:W-:-:S13]  /*11f0*/  ISETP.NE.AND P0, PT, R6, RZ, PT ;  /* 0x000000ff0600720c */ /* 0x000fda0003f05270 */
[----:B------:R-:W-:Y:S05]  /*1200*/  @!P0 BRA `(.L_x_22) ;  /* 0x0000000000148947 */ /* 0x000fea0003800000 */
[----:B------:R-:W-:-:S07]  /*1210*/  IMAD.MOV.U32 R3, RZ, RZ, RZ ;  /* 0x000000ffff037224 */ /* 0x000fce00078e00ff */
.L_x_29:
[----:B------:R-:W-:Y:S02]  /*1220*/  VIADD R3, R3, 0x1 ;  /* 0x0000000103037836 */ /* 0x000fe40000000000 */
[----:B------:R-:W-:-:S03]  /*1230*/  IMAD.SHL.U32 R0, R0, 0x2, RZ ;  /* 0x0000000200007824 */ /* 0x000fc600078e00ff */
[----:B------:R-:W-:-:S13]  /*1240*/  ISETP.NE.AND P0, PT, R3, R6, PT ;  /* 0x000000060300720c */ /* 0x000fda0003f05270 */
[----:B------:R-:W-:Y:S05]  /*1250*/  @P0 BRA `(.L_x_29) ;  /* 0xfffffffc00f00947 */ /* 0x000fea000383ffff */
.L_x_22:
[----:B------:R-:W-:Y:S05]  /*1260*/  BSYNC.RECONVERGENT B0 ;  /* 0x0000000000007941 */ /* 0x000fea0003800200 */
.L_x_21:
[----:B-----5:R-:W-:Y:S01]  /*1270*/  PRMT R3, R7, 0x9910, RZ ;  /* 0x0000991007037816 */ /* 0x020fe200000000ff */
[----:B------:R-:W-:Y:S03]  /*1280*/  BSSY.RECONVERGENT B0, `(.L_x_30) ;  /* 0x00000cb000007945 */ /* 0x000fe60003800200 */
[----:B------:R-:W-:-:S13]  /*1290*/  ISETP.GE.AND P0, PT, R3, 0x1, PT ;  /* 0x000000010300780c */ /* 0x000fda0003f06270 */
[----:B------:R-:W-:Y:S05]  /*12a0*/  @!P0 BRA `(.L_x_31) ;  /* 0x0000000c00208947 */ /* 0x000fea0003800000 */
[----:B------:R-:W-:Y:S01]  /*12b0*/  ISETP.GE.U32.AND P0, PT, R7, 0x4, PT ;  /* 0x000000040700780c */ /* 0x000fe20003f06070 */
[----:B------:R-:W-:Y:S01]  /*12c0*/  BSSY.RECONVERGENT B1, `(.L_x_32) ;  /* 0x0000069000017945 */ /* 0x000fe20003800200 */
[----:B------:R-:W-:-:S11]  /*12d0*/  IMAD.MOV.U32 R6, RZ, RZ, RZ ;  /* 0x000000ffff067224 */ /* 0x000fd600078e00ff */
[----:B------:R-:W-:Y:S05]  /*12e0*/  @!P0 BRA `(.L_x_33) ;  /* 0x0000000400988947 */ /* 0x000fea0003800000 */
[----:B------:R-:W-:Y:S01]  /*12f0*/  ISETP.NE.AND P0, PT, R17, RZ, PT ;  /* 0x000000ff1100720c */ /* 0x000fe20003f05270 */
[----:B------:R-:W-:Y:S01]  /*1300*/  BSSY.RECONVERGENT B2, `(.L_x_34) ;  /* 0x000000e000027945 */ /* 0x000fe20003800200 */
[----:B------:R-:W-:Y:S02]  /*1310*/  LOP3.LUT R6, R3, 0x7ffc, RZ, 0xc0, !PT ;  /* 0x00007ffc03067812 */ /* 0x000fe400078ec0ff */
[C---:B------:R-:W-:Y:S02]  /*1320*/  ISETP.NE.AND P1, PT, R17.reuse, 0x1, PT ;  /* 0x000000011100780c */ /* 0x040fe40003f25270 */
[C---:B------:R-:W-:Y:S02]  /*1330*/  ISETP.NE.AND P2, PT, R17.reuse, 0x2, PT ;  /* 0x000000021100780c */ /* 0x040fe40003f45270 */
[----:B------:R-:W-:Y:S02]  /*1340*/  ISETP.NE.AND P3, PT, R17, 0x3, PT ;  /* 0x000000031100780c */ /* 0x000fe40003f65270 */
[----:B------:R-:W-:-:S03]  /*1350*/  ISETP.NE.AND P4, PT, R6, 0x4, PT ;  /* 0x000000040600780c */ /* 0x000fc60003f85270 */
[----:B------:R-:W-:Y:S10]  /*1360*/  @!P0 BRA `(.L_x_35) ;  /* 0x00000000001c8947 */ /* 0x000ff40003800000 */
[----:B------:R-:W-:Y:S02]  /*1370*/  R2UR UR4, R46 ;  /* 0x000000002e0472ca */ /* 0x000fe400000e0000 */
[----:B------:R-:W-:-:S13]  /*1380*/  R2UR UR5, R47 ;  /* 0x000000002f0572ca */ /* 0x000fda00000e0000 */
[----:B-1----:R-:W2:Y:S02]  /*1390*/  LD.E.64 R8, desc[UR4][R4.64] ;  /* 0x0000000404087980 */ /* 0x002ea4000c101b00 */
[----:B--2---:R-:W-:-:S05]  /*13a0*/  IMAD.WIDE R8, R16, 0x8, R8 ;  /* 0x0000000810087825 */ /* 0x004fca00078e0208 */
[----:B------:R-:W2:Y:S02]  /*13b0*/  LD.E R11, desc[UR4][R8.64+0x4] ;  /* 0x00000404080b7980 */ /* 0x000ea4000c101900 */
[----:B--2---:R-:W-:-:S05]  /*13c0*/  LOP3.LUT R11, R11, R0, RZ, 0xfc, !PT ;  /* 0x000000000b0b7212 */ /* 0x004fca00078efcff */
[----:B------:R0:W-:Y:S02]  /*13d0*/  ST.E desc[UR4][R8.64+0x4], R11 ;  /* 0x0000040b08007985 */ /* 0x0001e4000c101904 */
.L_x_35:
[----:B------:R-:W-:Y:S05]  /*13e0*/  BSYNC.RECONVERGENT B2 ;  /* 0x0000000000027941 */ /* 0x000fea0003800200 */
.L_x_34:
[----:B------:R-:W-:Y:S04]  /*13f0*/  BSSY.RECONVERGENT B2, `(.L_x_36) ;  /* 0x0000009000027945 */ /* 0x000fe80003800200 */
[----:B------:R-:W-:Y:S05]  /*1400*/  @!P1 BRA `(.L_x_37) ;  /* 0x00000000001c9947 */ /* 0x000fea0003800000 */
[----:B------:R-:W-:Y:S02]  /*1410*/  R2UR UR4, R46 ;  /* 0x000000002e0472ca */ /* 0x000fe400000e0000 */
[----:B------:R-:W-:-:S13]  /*1420*/  R2UR UR5, R47 ;  /* 0x000000002f0572ca */ /* 0x000fda00000e0000 */
[----:B01----:R-:W2:Y:S02]  /*1430*/  LD.E.64 R8, desc[UR4][R4.64+0x8] ;  /* 0x0000080404087980 */ /* 0x003ea4000c101b00 */
[----:B--2---:R-:W-:-:S05]  /*1440*/  IMAD.WIDE R8, R16, 0x8, R8 ;  /* 0x0000000810087825 */ /* 0x004fca00078e0208 */
[----:B------:R-:W2:Y:S02]  /*1450*/  LD.E R11, desc[UR4][R8.64+0x4] ;  /* 0x00000404080b7980 */ /* 0x000ea4000c101900 */
[----:B--2---:R-:W-:-:S05]  /*1460*/  LOP3.LUT R11, R11, R0, RZ, 0xfc, !PT ;  /* 0x000000000b0b7212 */ /* 0x004fca00078efcff */
[----:B------:R2:W-:Y:S02]  /*1470*/  ST.E desc[UR4][R8.64+0x4], R11 ;  /* 0x0000040b08007985 */ /* 0x0005e4000c101904 */
.L_x_37:
[----:B------:R-:W-:Y:S05]  /*1480*/  BSYNC.RECONVERGENT B2 ;  /* 0x0000000000027941 */ /* 0x000fea0003800200 */
.L_x_36:
[----:B------:R-:W-:Y:S04]  /*1490*/  BSSY.RECONVERGENT B2, `(.L_x_38) ;  /* 0x0000009000027945 */ /* 0x000fe80003800200 */
[----:B------:R-:W-:Y:S05]  /*14a0*/  @!P2 BRA `(.L_x_39) ;  /* 0x00000000001ca947 */ /* 0x000fea0003800000 */
[----:B------:R-:W-:Y:S02]  /*14b0*/  R2UR UR4, R46 ;  /* 0x000000002e0472ca */ /* 0x000fe400000e0000 */
[----:B------:R-:W-:-:S13]  /*14c0*/  R2UR UR5, R47 ;  /* 0x000000002f0572ca */ /* 0x000fda00000e0000 */
[----:B012---:R-:W2:Y:S02]  /*14d0*/  LD.E.64 R8, desc[UR4][R4.64+0x10] ;  /* 0x0000100404087980 */ /* 0x007ea4000c101b00 */
[----:B--2---:R-:W-:-:S05]  /*14e0*/  IMAD.WIDE R8, R16, 0x8, R8 ;  /* 0x0000000810087825 */ /* 0x004fca00078e0208 */
[----:B------:R-:W2:Y:S02]  /*14f0*/  LD.E R11, desc[UR4][R8.64+0x4] ;  /* 0x00000404080b7980 */ /* 0x000ea4000c101900 */
[----:B--2---:R-:W-:-:S05]  /*1500*/  LOP3.LUT R11, R11, R0, RZ, 0xfc, !PT ;  /* 0x000000000b0b7212 */ /* 0x004fca00078efcff */
[----:B------:R3:W-:Y:S02]  /*1510*/  ST.E desc[UR4][R8.64+0x4], R11 ;  /* 0x0000040b08007985 */ /* 0x0007e4000c101904 */
.L_x_39:
[----:B------:R-:W-:Y:S05]  /*1520*/  BSYNC.RECONVERGENT B2 ;  /* 0x0000000000027941 */ /* 0x000fea0003800200 */
.L_x_38:
[----:B------:R-:W-:Y:S04]  /*1530*/  BSSY.RECONVERGENT B2, `(.L_x_40) ;  /* 0x0000009000027945 */ /* 0x000fe80003800200 */
[----:B------:R-:W-:Y:S05]  /*1540*/  @!P3 BRA `(.L_x_41) ;  /* 0x00000000001cb947 */ /* 0x000fea0003800000 */
[----:B------:R-:W-:Y:S02]  /*1550*/  R2UR UR4, R46 ;  /* 0x000000002e0472ca */ /* 0x000fe400000e0000 */
[----:B------:R-:W-:-:S13]  /*1560*/  R2UR UR5, R47 ;  /* 0x000000002f0572ca */ /* 0x000fda00000e0000 */
[----:B0123--:R-:W2:Y:S02]  /*1570*/  LD.E.64 R8, desc[UR4][R4.64+0x18] ;  /* 0x0000180404087980 */ /* 0x00fea4000c101b00 */
[----:B--2---:R-:W-:-:S05]  /*1580*/  IMAD.WIDE R8, R16, 0x8, R8 ;  /* 0x0000000810087825 */ /* 0x004fca00078e0208 */
[----:B------:R-:W2:Y:S02]  /*1590*/  LD.E R11, desc[UR4][R8.64+0x4] ;  /* 0x00000404080b7980 */ /* 0x000ea4000c101900 */
[----:B--2---:R-:W-:-:S05]  /*15a0*/  LOP3.LUT R11, R11, R0, RZ, 0xfc, !PT ;  /* 0x000000000b0b7212 */ /* 0x004fca00078efcff */
[----:B------:R4:W-:Y:S02]  /*15b0*/  ST.E desc[UR4][R8.64+0x4], R11 ;  /* 0x0000040b08007985 */ /* 0x0009e4000c101904 */
.L_x_41:
[----:B------:R-:W-:Y:S05]  /*15c0*/  BSYNC.RECONVERGENT B2 ;  /* 0x0000000000027941 */ /* 0x000fea0003800200 */
.L_x_40:
[----:B------:R-:W-:Y:S05]  /*15d0*/  @!P4 BRA `(.L_x_33) ;  /* 0x0000000000dcc947 */ /* 0x000fea0003800000 */
[----:B------:R-:W-:-:S07]  /*15e0*/  IMAD.MOV.U32 R15, RZ, RZ, 0x4 ;  /* 0x00000004ff0f7424 */ /* 0x000fce00078e00ff */
.L_x_50:
[CC--:B------:R-:W-:Y:S01]  /*15f0*/  ISETP.NE.AND P0, PT, R15.reuse, R17.reuse, PT ;  /* 0x000000110f00720c */ /* 0x0c0fe20003f05270 */
[C---:B------:R-:W-:Y:S01]  /*1600*/  VIADD R12, R15.reuse, 0x1 ;  /* 0x000000010f0c7836 */ /* 0x040fe20000000000 */
[----:B------:R-:W-:Y:S01]  /*1610*/  BSSY.RECONVERGENT B2, `(.L_x_42) ;  /* 0x000000f000027945 */ /* 0x000fe20003800200 */
[C---:B01----:R-:W-:Y:S02]  /*1620*/  VIADD R10, R15.reuse, 0x2 ;  /* 0x000000020f0a7836 */ /* 0x043fe40000000000 */
[----:B0-234-:R-:W-:Y:S01]  /*1630*/  VIADD R8, R15, 0x3 ;  /* 0x000000030f087836 */ /* 0x01dfe20000000000 */
[-C--:B------:R-:W-:Y:S02]  /*1640*/  ISETP.NE.AND P1, PT, R12, R17.reuse, PT ;  /* 0x000000110c00720c */ /* 0x080fe40003f25270 */
[-C--:B------:R-:W-:Y:S02]  /*1650*/  ISETP.NE.AND P2, PT, R10, R17.reuse, PT ;  /* 0x000000110a00720c */ /* 0x080fe40003f45270 */
[----:B------:R-:W-:-:S03]  /*1660*/  ISETP.NE.AND P3, PT, R8, R17, PT ;  /* 0x000000110800720c */ /* 0x000fc60003f65270 */
[----:B------:R-:W-:Y:S10]  /*1670*/  @!P0 BRA `(.L_x_43) ;  /* 0x0000000000208947 */ /* 0x000ff40003800000 */
[----:B------:R-:W-:Y:S01]  /*1680*/  R2UR UR4, R46 ;  /* 0x000000002e0472ca */ /* 0x000fe200000e0000 */
[----:B------:R-:W-:Y:S01]  /*1690*/  IMAD.WIDE.U32 R8, R15, 0x8, R4 ;  /* 0x000000080f087825 */ /* 0x000fe200078e0004 */
[----:B------:R-:W-:-:S13]  /*16a0*/  R2UR UR5, R47 ;  /* 0x000000002f0572ca */ /* 0x000fda00000e0000 */
[----:B------:R-:W2:Y:S02]  /*16b0*/  LD.E.64 R8, desc[UR4][R8.64] ;  /* 0x0000000408087980 */ /* 0x000ea4000c101b00 */
[----:B--2---:R-:W-:-:S05]  /*16c0*/  IMAD.WIDE R10, R16, 0x8, R8 ;  /* 0x00000008100a7825 */ /* 0x004fca00078e0208 */
[----:B------:R-:W2:Y:S02]  /*16d0*/  LD.E R13, desc[UR4][R10.64+0x4] ;  /* 0x000004040a0d7980 */ /* 0x000ea4000c101900 */
[----:B--2---:R-:W-:-:S05]  /*16e0*/  LOP3.LUT R13, R13, R0, RZ, 0xfc, !PT ;  /* 0x000000000d0d7212 */ /* 0x004fca00078efcff */
[----:B------:R0:W-:Y:S02]  /*16f0*/  ST.E desc[UR4][R10.64+0x4], R13 ;  /* 0x0000040d0a007985 */ /* 0x0001e4000c101904 */
.L_x_43:
[----:B------:R-:W-:Y:S05]  /*1700*/  BSYNC.RECONVERGENT B2 ;  /* 0x0000000000027941 */ /* 0x000fea0003800200 */
.L_x_42:
[----:B------:R-:W-:Y:S04]  /*1710*/  BSSY.RECONVERGENT B2, `(.L_x_44) ;  /* 0x000000a000027945 */ /* 0x000fe80003800200 */
[----:B------:R-:W-:Y:S05]  /*1720*/  @!P1 BRA `(.L_x_45) ;  /* 0x0000000000209947 */ /* 0x000fea0003800000 */
[----:B------:R-:W-:Y:S01]  /*1730*/  R2UR UR4, R46 ;  /* 0x000000002e0472ca */ /* 0x000fe200000e0000 */
[----:B0-----:R-:W-:Y:S01]  /*1740*/  IMAD.WIDE.U32 R10, R15, 0x8, R4 ;  /* 0x000000080f0a7825 */ /* 0x001fe200078e0004 */
[----:B------:R-:W-:-:S13]  /*1750*/  R2UR UR5, R47 ;  /* 0x000000002f0572ca */ /* 0x000fda00000e0000 */
[----:B------:R-:W2:Y:S02]  /*1760*/  LD.E.64 R8, desc[UR4][R10.64+0x8] ;  /* 0x000008040a087980 */ /* 0x000ea4000c101b00 */
[----:B--2---:R-:W-:-:S05]  /*1770*/  IMAD.WIDE R8, R16, 0x8, R8 ;  /* 0x0000000810087825 */ /* 0x004fca00078e0208 */
[----:B------:R-:W2:Y:S02]  /*1780*/  LD.E R13, desc[UR4][R8.64+0x4] ;  /* 0x00000404080d7980 */ /* 0x000ea4000c101900 */
[----:B--2---:R-:W-:-:S05]  /*1790*/  LOP3.LUT R13, R13, R0, RZ, 0xfc, !PT ;  /* 0x000000000d0d7212 */ /* 0x004fca00078efcff */
[----:B------:R1:W-:Y:S02]  /*17a0*/  ST.E desc[UR4][R8.64+0x4], R13 ;  /* 0x0000040d08007985 */ /* 0x0003e4000c101904 */
.L_x_45:
[----:B------:R-:W-:Y:S05]  /*17b0*/  BSYNC.RECONVERGENT B2 ;  /* 0x0000000000027941 */ /* 0x000fea0003800200 */
.L_x_44:
[----:B------:R-:W-:Y:S04]  /*17c0*/  BSSY.RECONVERGENT B2, `(.L_x_46) ;  /* 0x000000a000027945 */ /* 0x000fe80003800200 */
[----:B------:R-:W-:Y:S05]  /*17d0*/  @!P2 BRA `(.L_x_47) ;  /* 0x000000000020a947 */ /* 0x000fea0003800000 */
[----:B------:R-:W-:Y:S01]  /*17e0*/  R2UR UR4, R46 ;  /* 0x000000002e0472ca */ /* 0x000fe200000e0000 */
[----:B0-----:R-:W-:Y:S01]  /*17f0*/  IMAD.WIDE.U32 R10, R15, 0x8, R4 ;  /* 0x000000080f0a7825 */ /* 0x001fe200078e0004 */
[----:B------:R-:W-:-:S13]  /*1800*/  R2UR UR5, R47 ;  /* 0x000000002f0572ca */ /* 0x000fda00000e0000 */
[----:B-1----:R-:W2:Y:S02]  /*1810*/  LD.E.64 R8, desc[UR4][R10.64+0x10] ;  /* 0x000010040a087980 */ /* 0x002ea4000c101b00 */
[----:B--2---:R-:W-:-:S05]  /*1820*/  IMAD.WIDE R8, R16, 0x8, R8 ;  /* 0x0000000810087825 */ /* 0x004fca00078e0208 */
[----:B------:R-:W2:Y:S02]  /*1830*/  LD.E R13, desc[UR4][R8.64+0x4] ;  /* 0x00000404080d7980 */ /* 0x000ea4000c101900 */
[----:B--2---:R-:W-:-:S05]  /*1840*/  LOP3.LUT R13, R13, R0, RZ, 0xfc, !PT ;  /* 0x000000000d0d7212 */ /* 0x004fca00078efcff */
[----:B------:R2:W-:Y:S02]  /*1850*/  ST.E desc[UR4][R8.64+0x4], R13 ;  /* 0x0000040d08007985 */ /* 0x0005e4000c101904 */
.L_x_47:
[----:B------:R-:W-:Y:S05]  /*1860*/  BSYNC.RECONVERGENT B2 ;  /* 0x0000000000027941 */ /* 0x000fea0003800200 */
.L_x_46:
[----:B------:R-:W-:Y:S04]  /*1870*/  BSSY.RECONVERGENT B2, `(.L_x_48) ;  /* 0x000000a000027945 */ /* 0x000fe80003800200 */
[----:B------:R-:W-:Y:S05]  /*1880*/  @!P3 BRA `(.L_x_49) ;  /* 0x000000000020b947 */ /* 0x000fea0003800000 */
[----:B------:R-:W-:Y:S01]  /*1890*/  R2UR UR4, R46 ;  /* 0x000000002e0472ca */ /* 0x000fe200000e0000 */
[----:B0-----:R-:W-:Y:S01]  /*18a0*/  IMAD.WIDE.U32 R10, R15, 0x8, R4 ;  /* 0x000000080f0a7825 */ /* 0x001fe200078e0004 */
[----:B------:R-:W-:-:S13]  /*18b0*/  R2UR UR5, R47 ;  /* 0x000000002f0572ca */ /* 0x000fda00000e0000 */
[----:B-12---:R-:W2:Y:S02]  /*18c0*/  LD.E.64 R8, desc[UR4][R10.64+0x18] ;  /* 0x000018040a087980 */ /* 0x006ea4000c101b00 */
[----:B--2---:R-:W-:-:S05]  /*18d0*/  IMAD.WIDE R8, R16, 0x8, R8 ;  /* 0x0000000810087825 */ /* 0x004fca00078e0208 */
[----:B------:R-:W2:Y:S02]  /*18e0*/  LD.E R13, desc[UR4][R8.64+0x4] ;  /* 0x00000404080d7980 */ /* 0x000ea4000c101900 */
[----:B--2---:R-:W-:-:S05]  /*18f0*/  LOP3.LUT R13, R13, R0, RZ, 0xfc, !PT ;  /* 0x000000000d0d7212 */ /* 0x004fca00078efcff */
[----:B------:R3:W-:Y:S02]  /*1900*/  ST.E desc[UR4][R8.64+0x4], R13 ;  /* 0x0000040d08007985 */ /* 0x0007e4000c101904 */
.L_x_49:
[----:B------:R-:W-:Y:S05]  /*1910*/  BSYNC.RECONVERGENT B2 ;  /* 0x0000000000027941 */ /* 0x000fea0003800200 */
.L_x_48:
[----:B------:R-:W-:-:S05]  /*1920*/  VIADD R15, R15, 0x4 ;  /* 0x000000040f0f7836 */ /* 0x000fca0000000000 */
[----:B------:R-:W-:-:S13]  /*1930*/  ISETP.NE.AND P0, PT, R15, R6, PT ;  /* 0x000000060f00720c */ /* 0x000fda0003f05270 */
[----:B------:R-:W-:Y:S05]  /*1940*/  @P0 BRA `(.L_x_50) ;  /* 0xfffffffc00280947 */ /* 0x000fea000383ffff */
.L_x_33:
[----:B------:R-:W-:Y:S05]  /*1950*/  BSYNC.RECONVERGENT B1 ;  /* 0x0000000000017941 */ /* 0x000fea0003800200 */
.L_x_32:
[C---:B------:R-:W-:Y:S01]  /*1960*/  LOP3.LUT P0, R14, R7.reuse, 0x3, RZ, 0xc0, !PT ;  /* 0x00000003070e7812 */ /* 0x040fe2000780c0ff */
[----:B------:R-:W-:Y:S01]  /*1970*/  BSSY.RECONVERGENT B1, `(.L_x_51) ;  /* 0x0000013000017945 */ /* 0x000fe20003800200 */
[C---:B------:R-:W-:Y:S02]  /*1980*/  PRMT R12, R7.reuse, 0x9910, RZ ;  /* 0x00009910070c7816 */ /* 0x040fe400000000ff */
[----:B------:R-:W-:Y:S02]  /*1990*/  ISETP.GE.U32.AND P1, PT, R7, 0x4, PT ;  /* 0x000000040700780c */ /* 0x000fe40003f26070 */
[----:B------:R-:W-:-:S07]  /*19a0*/  LOP3.LUT R12, R12, 0x3, RZ, 0xc0, !PT ;  /* 0x000000030c0c7812 */ /* 0x000fce00078ec0ff */
[----:B------:R-:W-:Y:S05]  /*19b0*/  @!P0 BRA `(.L_x_52) ;  /* 0x0000000000388947 */ /* 0x000fea0003800000 */
[----:B------:R-:W-:-:S07]  /*19c0*/  IMAD.MOV.U32 R7, RZ, RZ, RZ ;  /* 0x000000ffff077224 */ /* 0x000fce00078e00ff */
.L_x_53:
[----:B------:R-:W-:-:S13]  /*19d0*/  ISETP.NE.AND P0, PT, R6, R17, PT ;  /* 0x000000110600720c */ /* 0x000fda0003f05270 */
[----:B------:R-:W-:Y:S01]  /*19e0*/  @P0 R2UR UR4, R46 ;  /* 0x000000002e0402ca */ /* 0x000fe200000e0000 */
[----:B01234-:R-:W-:Y:S01]  /*19f0*/  @P0 IMAD.WIDE.U32 R8, R6, 0x8, R4 ;  /* 0x0000000806080825 */ /* 0x01ffe200078e0004 */
[----:B------:R-:W-:-:S13]  /*1a00*/  @P0 R2UR UR5, R47 ;  /* 0x000000002f0502ca */ /* 0x000fda00000e0000 */
[----:B------:R-:W2:Y:S02]  /*1a10*/  @P0 LD.E.64 R8, desc[UR4][R8.64] ;  /* 0x0000000408080980 */ /* 0x000ea4000c101b00 */
[----:B--2---:R-:W-:-:S05]  /*1a20*/  @P0 IMAD.WIDE R10, R16, 0x8, R8 ;  /* 0x00000008100a0825 */ /* 0x004fca00078e0208 */
[----:B------:R-:W2:Y:S01]  /*1a30*/  @P0 LD.E R13, desc[UR4][R10.64+0x4] ;  /* 0x000004040a0d0980 */ /* 0x000ea2000c101900 */
[----:B------:R-:W-:Y:S02]  /*1a40*/  VIADD R7, R7, 0x1 ;  /* 0x0000000107077836 */ /* 0x000fe40000000000 */
[----:B------:R-:W-:Y:S01]  /*1a50*/  VIADD R6, R6, 0x1 ;  /* 0x0000000106067836 */ /* 0x000fe20000000000 */
[----:B--2---:R-:W-:-:S05]  /*1a60*/  @P0 LOP3.LUT R13, R13, R0, RZ, 0xfc, !PT ;  /* 0x000000000d0d0212 */ /* 0x004fca00078efcff */
[----:B------:R0:W-:Y:S01]  /*1a70*/  @P0 ST.E desc[UR4][R10.64+0x4], R13 ;  /* 0x0000040d0a000985 */ /* 0x0001e2000c101904 */
[----:B------:R-:W-:-:S13]  /*1a80*/  ISETP.NE.AND P0, PT, R7, R12, PT ;  /* 0x0000000c0700720c */ /* 0x000fda0003f05270 */
[----:B0-----:R-:W-:Y:S05]  /*1a90*/  @P0 BRA `(.L_x_53) ;  /* 0xfffffffc00cc0947 */ /* 0x001fea000383ffff */
.L_x_52:
[----:B------:R-:W-:Y:S05]  /*1aa0*/  BSYNC.RECONVERGENT B1 ;  /* 0x0000000000017941 */ /* 0x000fea0003800200 */
.L_x_51:
[----:B------:R-:W-:Y:S01]  /*1ab0*/  BSSY.RECONVERGENT B1, `(.L_x_54) ;  /* 0x0000038000017945 */ /* 0x000fe20003800200 */
[----:B------:R-:W-:-:S04]  /*1ac0*/  IMAD.WIDE R4, R17, 0x8, R4 ;  /* 0x0000000811047825 */ /* 0x000fc800078e0204 */
[----:B01234-:R-:W-:Y:S01]  /*1ad0*/  IMAD.MOV.U32 R9, RZ, RZ, RZ ;  /* 0x000000ffff097224 */ /* 0x01ffe200078e00ff */
[----:B------:R-:W-:Y:S06]  /*1ae0*/  @!P1 BRA `(.L_x_55) ;  /* 0x0000000000d09947 */ /* 0x000fec0003800000 */
[----:B------:R-:W-:Y:S01]  /*1af0*/  LOP3.LUT R9, R3, 0x7ffc, RZ, 0xc0, !PT ;  /* 0x00007ffc03097812 */ /* 0x000fe200078ec0ff */
[----:B------:R-:W-:-:S07]  /*1b00*/  IMAD.MOV.U32 R3, RZ, RZ, RZ ;  /* 0x000000ffff037224 */ /* 0x000fce00078e00ff */
.L_x_64:
[CC--:B------:R-:W-:Y:S01]  /*1b10*/  ISETP.NE.AND P0, PT, R3.reuse, R16.reuse, PT ;  /* 0x000000100300720c */ /* 0x0c0fe20003f05270 */
[C---:B0123--:R-:W-:Y:S01]  /*1b20*/  VIADD R7, R3.reuse, 0x1 ;  /* 0x0000000103077836 */ /* 0x04ffe20000000000 */
[----:B------:R-:W-:Y:S01]  /*1b30*/  BSSY.RECONVERGENT B2, `(.L_x_56) ;  /* 0x000000e000027945 */ /* 0x000fe20003800200 */
[C---:B------:R-:W-:Y:S02]  /*1b40*/  VIADD R11, R3.reuse, 0x2 ;  /* 0x00000002030b7836 */ /* 0x040fe40000000000 */
[----:B------:R-:W-:Y:S01]  /*1b50*/  VIADD R13, R3, 0x3 ;  /* 0x00000003030d7836 */ /* 0x000fe20000000000 */
[-C--:B------:R-:W-:Y:S02]  /*1b60*/  ISETP.NE.AND P1, PT, R7, R16.reuse, PT ;  /* 0x000000100700720c */ /* 0x080fe40003f25270 */
[-C--:B------:R-:W-:Y:S02]  /*1b70*/  ISETP.NE.AND P2, PT, R11, R16.reuse, PT ;  /* 0x000000100b00720c */ /* 0x080fe40003f45270 */
[----:B------:R-:W-:-:S03]  /*1b80*/  ISETP.NE.AND P3, PT, R13, R16, PT ;  /* 0x000000100d00720c */ /* 0x000fc60003f65270 */
[----:B------:R-:W-:Y:S10]  /*1b90*/  @!P0 BRA `(.L_x_57) ;  /* 0x00000000001c8947 */ /* 0x000ff40003800000 */
[----:B------:R-:W-:Y:S02]  /*1ba0*/  R2UR UR4, R46 ;  /* 0x000000002e0472ca */ /* 0x000fe400000e0000 */
[----:B------:R-:W-:-:S13]  /*1bb0*/  R2UR UR5, R47 ;  /* 0x000000002f0572ca */ /* 0x000fda00000e0000 */
[----:B------:R-:W2:Y:S02]  /*1bc0*/  LD.E.64 R6, desc[UR4][R4.64] ;  /* 0x0000000404067980 */ /* 0x000ea4000c101b00 */
[----:B--2---:R-:W-:-:S05]  /*1bd0*/  IMAD.WIDE.U32 R6, R3, 0x8, R6 ;  /* 0x0000000803067825 */ /* 0x004fca00078e0006 */
[----:B------:R-:W2:Y:S02]  /*1be0*/  LD.E R11, desc[UR4][R6.64+0x4] ;  /* 0x00000404060b7980 */ /* 0x000ea4000c101900 */
[----:B--2---:R-:W-:-:S05]  /*1bf0*/  LOP3.LUT R11, R11, R0, RZ, 0xfc, !PT ;  /* 0x000000000b0b7212 */ /* 0x004fca00078efcff */
[----:B------:R0:W-:Y:S02]  /*1c00*/  ST.E desc[UR4][R6.64+0x4], R11 ;  /* 0x0000040b06007985 */ /* 0x0001e4000c101904 */
.L_x_57:
[----:B------:R-:W-:Y:S05]  /*1c10*/  BSYNC.RECONVERGENT B2 ;  /* 0x0000000000027941 */ /* 0x000fea0003800200 */
.L_x_56:
[----:B------:R-:W-:Y:S04]  /*1c20*/  BSSY.RECONVERGENT B2, `(.L_x_58) ;  /* 0x0000009000027945 */ /* 0x000fe80003800200 */
[----:B------:R-:W-:Y:S05]  /*1c30*/  @!P1 BRA `(.L_x_59) ;  /* 0x00000000001c9947 */ /* 0x000fea0003800000 */
[----:B------:R-:W-:Y:S02]  /*1c40*/  R2UR UR4, R46 ;  /* 0x000000002e0472ca */ /* 0x000fe400000e0000 */
[----:B------:R-:W-:-:S13]  /*1c50*/  R2UR UR5, R47 ;  /* 0x000000002f0572ca */ /* 0x000fda00000e0000 */
[----:B0-----:R-:W2:Y:S02]  /*1c60*/  LD.E.64 R6, desc[UR4][R4.64] ;  /* 0x0000000404067980 */ /* 0x001ea4000c101b00 */
[----:B--2---:R-:W-:-:S05]  /*1c70*/  IMAD.WIDE.U32 R6, R3, 0x8, R6 ;  /* 0x0000000803067825 */ /* 0x004fca00078e0006 */
[----:B------:R-:W2:Y:S02]  /*1c80*/  LD.E R11, desc[UR4][R6.64+0xc] ;  /* 0x00000c04060b7980 */ /* 0x000ea4000c101900 */
[----:B--2---:R-:W-:-:S05]  /*1c90*/  LOP3.LUT R11, R11, R0, RZ, 0xfc, !PT ;  /* 0x000000000b0b7212 */ /* 0x004fca00078efcff */
[----:B------:R1:W-:Y:S02]  /*1ca0*/  ST.E desc[UR4][R6.64+0xc], R11 ;  /* 0x00000c0b06007985 */ /* 0x0003e4000c101904 */
.L_x_59:
[----:B------:R-:W-:Y:S05]  /*1cb0*/  BSYNC.RECONVERGENT B2 ;  /* 0x0000000000027941 */ /* 0x000fea0003800200 */
.L_x_58:
[----:B------:R-:W-:Y:S04]  /*1cc0*/  BSSY.RECONVERGENT B2, `(.L_x_60) ;  /* 0x0000009000027945 */ /* 0x000fe80003800200 */
[----:B------:R-:W-:Y:S05]  /*1cd0*/  @!P2 BRA `(.L_x_61) ;  /* 0x00000000001ca947 */ /* 0x000fea0003800000 */
[----:B------:R-:W-:Y:S02]  /*1ce0*/  R2UR UR4, R46 ;  /* 0x000000002e0472ca */ /* 0x000fe400000e0000 */
[----:B------:R-:W-:-:S13]  /*1cf0*/  R2UR UR5, R47 ;  /* 0x000000002f0572ca */ /* 0x000fda00000e0000 */
[----:B01----:R-:W2:Y:S02]  /*1d00*/  LD.E.64 R6, desc[UR4][R4.64] ;  /* 0x0000000404067980 */ /* 0x003ea4000c101b00 */
[----:B--2---:R-:W-:-:S05]  /*1d10*/  IMAD.WIDE.U32 R6, R3, 0x8, R6 ;  /* 0x0000000803067825 */ /* 0x004fca00078e0006 */
[----:B------:R-:W2:Y:S02]  /*1d20*/  LD.E R11, desc[UR4][R6.64+0x14] ;  /* 0x00001404060b7980 */ /* 0x000ea4000c101900 */
[----:B--2---:R-:W-:-:S05]  /*1d30*/  LOP3.LUT R11, R11, R0, RZ, 0xfc, !PT ;  /* 0x000000000b0b7212 */ /* 0x004fca00078efcff */
[----:B------:R2:W-:Y:S02]  /*1d40*/  ST.E desc[UR4][R6.64+0x14], R11 ;  /* 0x0000140b06007985 */ /* 0x0005e4000c101904 */
.L_x_61:
[----:B------:R-:W-:Y:S05]  /*1d50*/  BSYNC.RECONVERGENT B2 ;  /* 0x0000000000027941 */ /* 0x000fea0003800200 */
.L_x_60:
[----:B------:R-:W-:Y:S04]  /*1d60*/  BSSY.RECONVERGENT B2, `(.L_x_62) ;  /* 0x0000009000027945 */ /* 0x000fe80003800200 */
[----:B------:R-:W-:Y:S05]  /*1d70*/  @!P3 BRA `(.L_x_63) ;  /* 0x00000000001cb947 */ /* 0x000fea0003800000 */
[----:B------:R-:W-:Y:S02]  /*1d80*/  R2UR UR4, R46 ;  /* 0x000000002e0472ca */ /* 0x000fe400000e0000 */
[----:B------:R-:W-:-:S13]  /*1d90*/  R2UR UR5, R47 ;  /* 0x000000002f0572ca */ /* 0x000fda00000e0000 */
[----:B012---:R-:W2:Y:S02]  /*1da0*/  LD.E.64 R6, desc[UR4][R4.64] ;  /* 0x0000000404067980 */ /* 0x007ea4000c101b00 */
[----:B--2---:R-:W-:-:S05]  /*1db0*/  IMAD.WIDE.U32 R6, R3, 0x8, R6 ;  /* 0x0000000803067825 */ /* 0x004fca00078e0006 */
[----:B------:R-:W2:Y:S02]  /*1dc0*/  LD.E R11, desc[UR4][R6.64+0x1c] ;  /* 0x00001c04060b7980 */ /* 0x000ea4000c101900 */
[----:B--2---:R-:W-:-:S05]  /*1dd0*/  LOP3.LUT R11, R11, R0, RZ, 0xfc, !PT ;  /* 0x000000000b0b7212 */ /* 0x004fca00078efcff */
[----:B------:R3:W-:Y:S02]  /*1de0*/  ST.E desc[UR4][R6.64+0x1c], R11 ;  /* 0x00001c0b06007985 */ /* 0x0007e4000c101904 */
.L_x_63:
[----:B------:R-:W-:Y:S05]  /*1df0*/  BSYNC.RECONVERGENT B2 ;  /* 0x0000000000027941 */ /* 0x000fea0003800200 */
.L_x_62:
[----:B------:R-:W-:-:S05]  /*1e00*/  VIADD R3, R3, 0x4 ;  /* 0x0000000403037836 */ /* 0x000fca0000000000 */
[----:B------:R-:W-:-:S13]  /*1e10*/  ISETP.NE.AND P0, PT, R3, R9, PT ;  /* 0x000000090300720c */ /* 0x000fda0003f05270 */
[----:B------:R-:W-:Y:S05]  /*1e20*/  @P0 BRA `(.L_x_64) ;  /* 0xfffffffc00380947 */ /* 0x000fea000383ffff */
.L_x_55:
[----:B------:R-:W-:Y:S05]  /*1e30*/  BSYNC.RECONVERGENT B1 ;  /* 0x0000000000017941 */ /* 0x000fea0003800200 */
.L_x_54:
[----:B------:R-:W-:-:S13]  /*1e40*/  ISETP.NE.AND P0, PT, R14, RZ, PT ;  /* 0x000000ff0e00720c */ /* 0x000fda0003f05270 */
[----:B------:R-:W-:Y:S05]  /*1e50*/  @!P0 BRA `(.L_x_31) ;  /* 0x0000000000348947 */ /* 0x000fea0003800000 */
[----:B------:R-:W-:-:S07]  /*1e60*/  IMAD.MOV.U32 R3, RZ, RZ, RZ ;  /* 0x000000ffff037224 */ /* 0x000fce00078e00ff */
.L_x_65:
[----:B------:R-:W-:-:S13]  /*1e70*/  ISETP.NE.AND P0, PT, R9, R16, PT ;  /* 0x000000100900720c */ /* 0x000fda0003f05270 */
[----:B------:R-:W-:Y:S02]  /*1e80*/  @P0 R2UR UR4, R46 ;  /* 0x000000002e0402ca */ /* 0x000fe400000e0000 */
[----:B------:R-:W-:-:S13]  /*1e90*/  @P0 R2UR UR5, R47 ;  /* 0x000000002f0502ca */ /* 0x000fda00000e0000 */
[----:B0123--:R-:W2:Y:S02]  /*1ea0*/  @P0 LD.E.64 R6, desc[UR4][R4.64] ;  /* 0x0000000404060980 */ /* 0x00fea4000c101b00 */
[----:B--2---:R-:W-:-:S05]  /*1eb0*/  @P0 IMAD.WIDE.U32 R6, R9, 0x8, R6 ;  /* 0x0000000809060825 */ /* 0x004fca00078e0006 */
[----:B------:R-:W2:Y:S01]  /*1ec0*/  @P0 LD.E R11, desc[UR4][R6.64+0x4] ;  /* 0x00000404060b0980 */ /* 0x000ea2000c101900 */
[----:B------:R-:W-:Y:S02]  /*1ed0*/  VIADD R3, R3, 0x1 ;  /* 0x0000000103037836 */ /* 0x000fe40000000000 */
[----:B------:R-:W-:Y:S01]  /*1ee0*/  VIADD R9, R9, 0x1 ;  /* 0x0000000109097836 */ /* 0x000fe20000000000 */
[----:B--2---:R-:W-:-:S05]  /*1ef0*/  @P0 LOP3.LUT R11, R11, R0, RZ, 0xfc, !PT ;  /* 0x000000000b0b0212 */ /* 0x004fca00078efcff */
[----:B------:R4:W-:Y:S01]  /*1f00*/  @P0 ST.E desc[UR4][R6.64+0x4], R11 ;  /* 0x0000040b06000985 */ /* 0x0009e2000c101904 */
[----:B------:R-:W-:-:S13]  /*1f10*/  ISETP.NE.AND P0, PT, R3, R12, PT ;  /* 0x0000000c0300720c */ /* 0x000fda0003f05270 */
[----:B----4-:R-:W-:Y:S05]  /*1f20*/  @P0 BRA `(.L_x_65) ;  /* 0xfffffffc00d00947 */ /* 0x010fea000383ffff */
.L_x_31:
[----:B------:R-:W-:Y:S05]  /*1f30*/  BSYNC.RECONVERGENT B0 ;  /* 0x0000000000007941 */ /* 0x000fea0003800200 */
.L_x_30:
[----:B------:R-:W-:Y:S02]  /*1f40*/  R2UR UR4, R46 ;  /* 0x000000002e0472ca */ /* 0x000fe400000e0000 */
[----:B------:R-:W-:-:S13]  /*1f50*/  R2UR UR5, R47 ;  /* 0x000000002f0572ca */ /* 0x000fda00000e0000 */
[----:B------:R-:W4:Y:S01]  /*1f60*/  LD.E.U8 R0, desc[UR4][R54.64+0x8] ;  /* 0x0000080436007980 */ /* 0x000f22000c101100 */
[----:B------:R-:W-:Y:S01]  /*1f70*/  VIADD R28, R2, 0x2 ;  /* 0x00000002021c7836 */ /* 0x000fe20000000000 */
[----:B----4-:R-:W-:-:S13]  /*1f80*/  ISETP.NE.AND P0, PT, R0, 0x4c, PT ;  /* 0x0000004c0000780c */ /* 0x010fda0003f05270 */
[----:B------:R-:W-:Y:S05]  /*1f90*/  @P0 BRA `(.L_x_66) ;  /* 0x0000004000cc0947 */ /* 0x000fea0003800000 */
[----:B------:R-:W-:Y:S02]  /*1fa0*/  R2UR UR4, R46 ;  /* 0x000000002e0472ca */ /* 0x000fe400000e0000 */
[----:B------:R-:W-:-:S13]  /*1fb0*/  R2UR UR5, R47 ;  /* 0x000000002f0572ca */ /* 0x000fda00000e0000 */
[----:B------:R-:W4:Y:S01]  /*1fc0*/  LD.E.64 R4, desc[UR4][R52.64+0x8] ;  /* 0x0000080434047980 */ /* 0x000f22000c101b00 */
[C---:B------:R-:W-:Y:S02]  /*1fd0*/  R2UR UR6, R46.reuse ;  /* 0x000000002e0672ca */ /* 0x040fe400000e0000 */
[C---:B------:R-:W-:Y:S01]  /*1fe0*/  R2UR UR7, R47.reuse ;  /* 0x000000002f0772ca */ /* 0x040fe200000e0000 */
[----:B------:R0:W-:Y:S01]  /*1ff0*/  ST.E desc[UR4][R52.64+0x18], R16 ;  /* 0x0000181034007985 */ /* 0x0001e2000c101904 */
[----:B------:R-:W-:Y:S02]  /*2000*/  R2UR UR8, R46 ;  /* 0x000000002e0872ca */ /* 0x000fe400000e0000 */
[----:B------:R-:W-:-:S09]  /*2010*/  R2UR UR9, R47 ;  /* 0x000000002f0972ca */ /* 0x000fd200000e0000 */
[----:B------:R0:W-:Y:S04]  /*2020*/  ST.E desc[UR6][R52.64+0x20], RZ ;  /* 0x000020ff34007985 */ /* 0x0001e8000c101906 */
[----:B----4-:R-:W4:Y:S02]  /*2030*/  LD.E.U16 R4, desc[UR8][R4.64+0x8] ;  /* 0x0000080804047980 */ /* 0x010f24000c101500 */
[----:B----4-:R-:W-:-:S04]  /*2040*/  PRMT R0, R4, 0x9910, RZ ;  /* 0x0000991004007816 */ /* 0x010fc800000000ff */
[----:B------:R-:W-:-:S13]  /*2050*/  ISETP.GE.AND P0, PT, R0, 0x1, PT ;  /* 0x000000010000780c */ /* 0x000fda0003f06270 */
[----:B0-----:R-:W-:Y:S05]  /*2060*/  @!P0 BRA `(.L_x_20) ;  /* 0x0000008400188947 */ /* 0x001fea0003800000 */
[----:B------:R-:W-:Y:S01]  /*2070*/  BSSY.RECONVERGENT B7, `(.L_x_67) ;  /* 0x0000424000077945 */ /* 0x000fe20003800200 */
[----:B------:R-:W-:-:S07]  /*2080*/  IMAD.MOV.U32 R3, RZ, RZ, RZ ;  /* 0x000000ffff037224 */ /* 0x000fce00078e00ff */
.L_x_214:
[----:B------:R-:W-:Y:S01]  /*2090*/  ISETP.NE.AND P0, PT, R3, R16, PT ;  /* 0x000000100300720c */ /* 0x000fe20003f05270 */
[----:B------:R-:W-:-:S12]  /*20a0*/  BSSY.RECONVERGENT B6, `(.L_x_68) ;  /* 0x0000292000067945 */ /* 0x000fd80003800200 */
[----:B----4-:R-:W-:Y:S05]  /*20b0*/  @!P0 BRA `(.L_x_69) ;  /* 0x0000002800408947 */ /* 0x010fea0003800000 */
[C---:B------:R-:W-:Y:S01]  /*20c0*/  R2UR UR6, R46.reuse ;  /* 0x000000002e0672ca */ /* 0x040fe200000e0000 */
[----:B------:R-:W-:Y:S01]  /*20d0*/  BSSY.RECONVERGENT B0, `(.L_x_70) ;  /* 0x00001d4000007945 */ /* 0x000fe20003800200 */
[C---:B------:R-:W-:Y:S01]  /*20e0*/  R2UR UR7, R47.reuse ;  /* 0x000000002f0772ca */ /* 0x040fe200000e0000 */
[----:B-1----:R-:W-:Y:S01]  /*20f0*/  IMAD.MOV.U32 R9, RZ, RZ, RZ ;  /* 0x000000ffff097224 */ /* 0x002fe200078e00ff */
[C---:B------:R-:W-:Y:S02]  /*2100*/  R2UR UR8, R46.reuse ;  /* 0x000000002e0872ca */ /* 0x040fe400000e0000 */
[C---:B------:R-:W-:Y:S02]  /*2110*/  R2UR UR9, R47.reuse ;  /* 0x000000002f0972ca */ /* 0x040fe400000e0000 */
[----:B------:R-:W-:Y:S02]  /*2120*/  R2UR UR4, R46 ;  /* 0x000000002e0472ca */ /* 0x000fe400000e0000 */
[----:B------:R-:W-:-:S02]  /*2130*/  R2UR UR5, R47 ;  /* 0x000000002f0572ca */ /* 0x000fc400000e0000 */
[----:B------:R-:W-:Y:S01]  /*2140*/  ISETP.GT.AND P0, PT, R16, R3, PT ;  /* 0x000000031000720c */ /* 0x000fe20003f04270 */
[----:B------:R-:W-:Y:S02]  /*2150*/  IMAD.MOV.U32 R3, RZ, RZ, 0x1 ;  /* 0x00000001ff037424 */ /* 0x000fe400078e00ff */
[----:B------:R0:W-:Y:S03]  /*2160*/  ST.E desc[UR6][R52.64+0x28], RZ ;  /* 0x000028ff34007985 */ /* 0x0001e6000c101906 */
[----:B------:R-:W-:Y:S01]  /*2170*/  SEL R3, R3, 0xffffffff, !P0 ;  /* 0xffffffff03037807 */ /* 0x000fe20004000000 */
[----:B------:R0:W-:Y:S04]  /*2180*/  ST.E desc[UR8][R52.64+0x34], RZ ;  /* 0x000034ff34007985 */ /* 0x0001e8000c101908 */
[----:B------:R0:W-:Y:S02]  /*2190*/  ST.E desc[UR4][R52.64+0x24], R3 ;  /* 0x0000240334007985 */ /* 0x0001e4000c101904 */
.L_x_139:
[C---:B------:R-:W-:Y:S01]  /*21a0*/  R2UR UR4, R46.reuse ;  /* 0x000000002e0472ca */ /* 0x040fe200000e0000 */
[----:B0123--:R-:W-:Y:S01]  /*21b0*/  IMAD.WIDE R6, R9, 0x4, R54 ;  /* 0x0000000409067825 */ /* 0x00ffe200078e0236 */
[C---:B------:R-:W-:Y:S02]  /*21c0*/  R2UR UR5, R47.reuse ;  /* 0x000000002f0572ca */ /* 0x040fe400000e0000 */
[----:B------:R-:W-:Y:S02]  /*21d0*/  R2UR UR6, R46 ;  /* 0x000000002e0672ca */ /* 0x000fe400000e0000 */
[----:B------:R-:W-:-:S09]  /*21e0*/  R2UR UR7, R47 ;  /* 0x000000002f0772ca */ /* 0x000fd200000e0000 */
[----:B------:R-:W2:Y:S04]  /*21f0*/  LD.E R13, desc[UR4][R6.64+0x10] ;  /* 0x00001004060d7980 */ /* 0x000ea8000c101900 */
[----:B-----5:R-:W3:Y:S04]  /*2200*/  LD.E.64 R4, desc[UR6][R52.64+0x8] ;  /* 0x0000080634047980 */ /* 0x020ee8000c101b00 */
[----:B----4-:R-:W4:Y:S04]  /*2210*/  LD.E.64 R10, desc[UR4][R52.64+0x20] ;  /* 0x00002004340a7980 */ /* 0x010f28000c101b00 */
[----:B--2---:R1:W-:Y:S04]  /*2220*/  ST.E desc[UR4][R52.64+0x30], R13 ;  /* 0x0000300d34007985 */ /* 0x0043e8000c101904 */
[----:B---3--:R-:W2:Y:S01]  /*2230*/  LD.E.S16 R15, desc[UR6][R4.64+0x8] ;  /* 0x00000806040f7980 */ /* 0x008ea2000c101700 */
[----:B----4-:R-:W-:Y:S01]  /*2240*/  IMAD R10, R11, R9, R10 ;  /* 0x000000090b0a7224 */ /* 0x010fe200078e020a */
[----:B--2---:R-:W-:-:S04]  /*2250*/  IABS R8, R15 ;  /* 0x0000000f00087213 */ /* 0x004fc80000000000 */
[----:B------:R-:W2:Y:S08]  /*2260*/  I2F.RP R0, R8 ;  /* 0x0000000800007306 */ /* 0x000eb00000209400 */
[----:B--2---:R-:W2:Y:S02]  /*2270*/  MUFU.RCP R0, R0 ;  /* 0x0000000000007308 */ /* 0x004ea40000001000 */
[----:B--2---:R-:W-:-:S06]  /*2280*/  VIADD R6, R0, 0xffffffe ;  /* 0x0ffffffe00067836 */ /* 0x004fcc0000000000 */
[----:B------:R2:W0:Y:S01]  /*2290*/  F2I.FTZ.U32.TRUNC.NTZ R7, R6 ;  /* 0x0000000600077305 */ /* 0x000422000021f000 */
[----:B------:R-:W-:Y:S01]  /*22a0*/  IMAD.IADD R10, R10, 0x1, R15 ;  /* 0x000000010a0a7824 */ /* 0x000fe200078e020f */
[----:B------:R-:W-:Y:S01]  /*22b0*/  IABS R9, R15 ;  /* 0x0000000f00097213 */ /* 0x000fe20000000000 */
[----:B--2---:R-:W-:Y:S02]  /*22c0*/  IMAD.MOV.U32 R6, RZ, RZ, RZ ;  /* 0x000000ffff067224 */ /* 0x004fe400078e00ff */
[----:B0-----:R-:W-:-:S04]  /*22d0*/  IMAD.MOV R3, RZ, RZ, -R7 ;  /* 0x000000ffff037224 */ /* 0x001fc800078e0a07 */
[----:B------:R-:W-:Y:S01]  /*22e0*/  IMAD R3, R3, R8, RZ ;  /* 0x0000000803037224 */ /* 0x000fe200078e02ff */
[----:B------:R-:W-:Y:S01]  /*22f0*/  IABS R0, R10 ;  /* 0x0000000a00007213 */ /* 0x000fe20000000000 */
[----:B------:R-:W-:Y:S02]  /*2300*/  IMAD.MOV R9, RZ, RZ, -R9 ;  /* 0x000000ffff097224 */ /* 0x000fe400078e0a09 */
[----:B------:R-:W-:-:S04]  /*2310*/  IMAD.HI.U32 R7, R7, R3, R6 ;  /* 0x0000000307077227 */ /* 0x000fc800078e0006 */
[----:B------:R-:W-:Y:S02]  /*2320*/  IMAD.MOV.U32 R3, RZ, RZ, R9 ;  /* 0x000000ffff037224 */ /* 0x000fe400078e0009 */
[----:B------:R-:W-:-:S04]  /*2330*/  IMAD.HI.U32 R7, R7, R0, RZ ;  /* 0x0000000007077227 */ /* 0x000fc800078e00ff */
[----:B------:R-:W-:-:S05]  /*2340*/  IMAD R7, R7, R3, R0 ;  /* 0x0000000307077224 */ /* 0x000fca00078e0200 */
[----:B------:R-:W-:-:S13]  /*2350*/  ISETP.GT.U32.AND P0, PT, R8, R7, PT ;  /* 0x000000070800720c */ /* 0x000fda0003f04070 */
[----:B------:R-:W-:-:S05]  /*2360*/  @!P0 IMAD.IADD R7, R7, 0x1, -R8 ;  /* 0x0000000107078824 */ /* 0x000fca00078e0a08 */
[----:B------:R-:W-:Y:S02]  /*2370*/  ISETP.GT.U32.AND P1, PT, R8, R7, PT ;  /* 0x000000070800720c */ /* 0x000fe40003f24070 */
[----:B------:R-:W-:Y:S02]  /*2380*/  ISETP.GE.AND P2, PT, R10, RZ, PT ;  /* 0x000000ff0a00720c */ /* 0x000fe40003f46270 */
[----:B------:R-:W-:-:S09]  /*2390*/  ISETP.NE.AND P0, PT, R15, RZ, PT ;  /* 0x000000ff0f00720c */ /* 0x000fd20003f05270 */
[----:B------:R-:W-:-:S04]  /*23a0*/  @!P1 IMAD.IADD R7, R7, 0x1, -R8 ;  /* 0x0000000107079824 */ /* 0x000fc800078e0a08 */
[----:B------:R-:W-:-:S04]  /*23b0*/  IMAD.MOV.U32 R11, RZ, RZ, R7 ;  /* 0x000000ffff0b7224 */ /* 0x000fc800078e0007 */
[----:B------:R-:W-:Y:S01]  /*23c0*/  @!P2 IMAD.MOV R11, RZ, RZ, -R11 ;  /* 0x000000ffff0ba224 */ /* 0x000fe200078e0a0b */
[----:B------:R-:W-:-:S05]  /*23d0*/  @!P0 LOP3.LUT R11, RZ, R15, RZ, 0x33, !PT ;  /* 0x0000000fff0b8212 */ /* 0x000fca00078e33ff */
[----:B------:R1:W-:Y:S04]  /*23e0*/  ST.E desc[UR4][R52.64+0x18], R11 ;  /* 0x0000180b34007985 */ /* 0x0003e8000c101904 */
[----:B------:R-:W2:Y:S02]  /*23f0*/  LD.E.64 R6, desc[UR6][R4.64] ;  /* 0x0000000604067980 */ /* 0x000ea4000c101b00 */
[----:B--2---:R-:W-:-:S06]  /*2400*/  IMAD.WIDE R6, R17, 0x8, R6 ;  /* 0x0000000811067825 */ /* 0x004fcc00078e0206 */
[----:B------:R-:W2:Y:S02]  /*2410*/  LD.E.64 R6, desc[UR4][R6.64] ;  /* 0x0000000406067980 */ /* 0x000ea4000c101b00 */
[----:B--2---:R-:W-:-:S05]  /*2420*/  IMAD.WIDE R8, R11, 0x8, R6 ;  /* 0x000000080b087825 */ /* 0x004fca00078e0206 */
[----:B------:R-:W2:Y:S01]  /*2430*/  LD.E R0, desc[UR4][R8.64] ;  /* 0x0000000408007980 */ /* 0x000ea2000c101900 */
[----:B------:R-:W-:Y:S01]  /*2440*/  BSSY.RECONVERGENT B4, `(.L_x_71) ;  /* 0x0000044000047945 */ /* 0x000fe20003800200 */
[C---:B--2---:R-:W-:Y:S02]  /*2450*/  ISETP.NE.AND P0, PT, R0.reuse, R13, PT ;  /* 0x0000000d0000720c */ /* 0x044fe40003f05270 */
[----:B------:R-:W-:Y:S01]  /*2460*/  ISETP.GT.AND P1, PT, R0, -0x1, PT ;  /* 0xffffffff0000780c */ /* 0x000fe20003f24270 */
[----:B------:R-:W-:-:S12]  /*2470*/  IMAD.MOV.U32 R0, RZ, RZ, 0x1 ;  /* 0x00000001ff007424 */ /* 0x000fd800078e00ff */
[----:B-1----:R-:W-:Y:S05]  /*2480*/  @P0 BRA P1, `(.L_x_72) ;  /* 0x0000000000fc0947 */ /* 0x002fea0000800000 */
[----:B------:R-:W-:Y:S01]  /*2490*/  ISETP.GE.AND P0, PT, R13, 0x1, PT ;  /* 0x000000010d00780c */ /* 0x000fe20003f06270 */
[----:B------:R-:W-:Y:S01]  /*24a0*/  BSSY.RECONVERGENT B3, `(.L_x_73) ;  /* 0x0000039000037945 */ /* 0x000fe20003800200 */
[----:B------:R-:W-:-:S11]  /*24b0*/  IMAD.MOV.U32 R0, RZ, RZ, 0x1 ;  /* 0x00000001ff007424 */ /* 0x000fd600078e00ff */
[----:B------:R-:W-:Y:S05]  /*24c0*/  @!P0 BRA `(.L_x_74) ;  /* 0x0000000000d88947 */ /* 0x000fea0003800000 */
[----:B------:R-:W-:Y:S01]  /*24d0*/  ISETP.GE.U32.AND P0, PT, R13, 0x4, PT ;  /* 0x000000040d00780c */ /* 0x000fe20003f06070 */
[----:B------:R-:W-:Y:S01]  /*24e0*/  BSSY.RECONVERGENT B2, `(.L_x_75) ;  /* 0x000002c000027945 */ /* 0x000fe20003800200 */
[----:B------:R-:W-:-:S11]  /*24f0*/  IMAD.MOV.U32 R3, RZ, RZ, 0x2 ;  /* 0x00000002ff037424 */ /* 0x000fd600078e00ff */
[----:B------:R-:W-:Y:S05]  /*2500*/  @!P0 BRA `(.L_x_76) ;  /* 0x0000000000a48947 */ /* 0x000fea0003800000 */
[----:B------:R-:W-:Y:S01]  /*2510*/  LOP3.LUT R0, R13, 0x7ffffffc, RZ, 0xc0, !PT ;  /* 0x7ffffffc0d007812 */ /* 0x000fe200078ec0ff */
[----:B------:R-:W-:Y:S04]  /*2520*/  BSSY.RECONVERGENT B1, `(.L_x_77) ;  /* 0x0000026000017945 */ /* 0x000fe80003800200 */
[----:B------:R-:W-:Y:S01]  /*2530*/  BSSY.RELIABLE B5, `(.L_x_78) ;  /* 0x000001d000057945 */ /* 0x000fe20003800100 */
[----:B------:R-:W-:Y:S02]  /*2540*/  IMAD.MOV R3, RZ, RZ, -R0 ;  /* 0x000000ffff037224 */ /* 0x000fe400078e0a00 */
[----:B------:R-:W-:-:S03]  /*2550*/  IMAD.MOV.U32 R0, RZ, RZ, 0x1 ;  /* 0x00000001ff007424 */ /* 0x000fc600078e00ff */
[----:B------:R-:W-:-:S13]  /*2560*/  ISETP.GE.AND P0, PT, R3, RZ, PT ;  /* 0x000000ff0300720c */ /* 0x000fda0003f06270 */
[----:B------:R-:W-:Y:S05]  /*2570*/  @P0 BRA `(.L_x_79) ;  /* 0x0000000000600947 */ /* 0x000fea0003800000 */
[----:B------:R-:W-:Y:S01]  /*2580*/  IMAD.MOV R6, RZ, RZ, -R3 ;  /* 0x000000ffff067224 */ /* 0x000fe200078e0a03 */
[----:B------:R-:W-:Y:S01]  /*2590*/  BSSY.RECONVERGENT B8, `(.L_x_80) ;  /* 0x000000d000087945 */ /* 0x000fe20003800200 */
[----:B------:R-:W-:-:S03]  /*25a0*/  PLOP3.LUT P0, PT, PT, PT, PT, 0x80, 0x8 ;  /* 0x000000000008781c */ /* 0x000fc60003f0f070 */
[----:B------:R-:W-:-:S13]  /*25b0*/  ISETP.GT.AND P1, PT, R6, 0xc, PT ;  /* 0x0000000c0600780c */ /* 0x000fda0003f24270 */
[----:B------:R-:W-:Y:S05]  /*25c0*/  @!P1 BRA `(.L_x_81) ;  /* 0x0000000000249947 */ /* 0x000fea0003800000 */
[----:B------:R-:W-:Y:S01]  /*25d0*/  BSSY.RECONVERGENT B9, `(.L_x_82) ;  /* 0x0000007000097945 */ /* 0x000fe20003800200 */
[----:B------:R-:W-:-:S13]  /*25e0*/  PLOP3.LUT P0, PT, PT, PT, PT, 0x8, 0x80 ;  /* 0x000000000080781c */ /* 0x000fda0003f0e170 */
.L_x_83:
[----:B------:R-:W-:Y:S02]  /*25f0*/  VIADD R3, R3, 0x10 ;  /* 0x0000001003037836 */ /* 0x000fe40000000000 */
[----:B------:R-:W-:Y:S02]  /*2600*/  IMAD.MOV.U32 R6, RZ, RZ, R0 ;  /* 0x000000ffff067224 */ /* 0x000fe400078e0000 */
[----:B------:R-:W-:Y:S01]  /*2610*/  IMAD.U32 R0, R0, 0x10000, RZ ;  /* 0x0001000000007824 */ /* 0x000fe200078e00ff */
[----:B------:R-:W-:-:S13]  /*2620*/  ISETP.GE.AND P1, PT, R3, -0xc, PT ;  /* 0xfffffff40300780c */ /* 0x000fda0003f26270 */
[----:B------:R-:W-:Y:S05]  /*2630*/  @!P1 BRA `(.L_x_83) ;  /* 0xfffffffc00ec9947 */ /* 0x000fea000383ffff */
[----:B------:R-:W-:Y:S05]  /*2640*/  BSYNC.RECONVERGENT B9 ;  /* 0x0000000000097941 */ /* 0x000fea0003800200 */
.L_x_82:
[----:B------:R-:W-:-:S07]  /*2650*/  IMAD.SHL.U32 R37, R6, 0x1000, RZ ;  /* 0x0000100006257824 */ /* 0x000fce00078e00ff */
.L_x_81:
[----:B------:R-:W-:Y:S05]  /*2660*/  BSYNC.RECONVERGENT B8 ;  /* 0x0000000000087941 */ /* 0x000fea0003800200 */
.L_x_80:
[----:B------:R-:W-:-:S05]  /*2670*/  IMAD.MOV R6, RZ, RZ, -R3 ;  /* 0x000000ffff067224 */ /* 0x000fca00078e0a03 */
[----:B------:R-:W-:-:S13]  /*2680*/  ISETP.GT.AND P1, PT, R6, 0x4, PT ;  /* 0x000000040600780c */ /* 0x000fda0003f24270 */
[----:B------:R-:W-:Y:S01]  /*2690*/  @P1 VIADD R3, R3, 0x8 ;  /* 0x0000000803031836 */ /* 0x000fe20000000000 */
[----:B------:R-:W-:Y:S01]  /*26a0*/  @P1 PLOP3.LUT P0, PT, PT, PT, PT, 0x8, 0x80 ;  /* 0x000000000080181c */ /* 0x000fe20003f0e170 */
[C---:B------:R-:W-:Y:S02]  /*26b0*/  @P1 IMAD.SHL.U32 R37, R0.reuse, 0x10, RZ ;  /* 0x0000001000251824 */ /* 0x040fe400078e00ff */
[----:B------:R-:W-:Y:S01]  /*26c0*/  @P1 IMAD.SHL.U32 R0, R0, 0x100, RZ ;  /* 0x0000010000001824 */ /* 0x000fe200078e00ff */
[----:B------:R-:W-:-:S13]  /*26d0*/  ISETP.NE.OR P0, PT, R3, RZ, P0 ;  /* 0x000000ff0300720c */ /* 0x000fda0000705670 */
[----:B------:R-:W-:Y:S05]  /*26e0*/  @!P0 BREAK.RELIABLE B5 ;  /* 0x0000000000058942 */ /* 0x000fea0003800100 */
[----:B------:R-:W-:Y:S05]  /*26f0*/  @!P0 BRA `(.L_x_84) ;  /* 0x0000000000208947 */ /* 0x000fea0003800000 */
.L_x_79:
[----:B------:R-:W-:Y:S05]  /*2700*/  BSYNC.RELIABLE B5 ;  /* 0x0000000000057941 */ /* 0x000fea0003800100 */
.L_x_78:
[----:B------:R-:W-:Y:S01]  /*2710*/  BSSY.RECONVERGENT B5, `(.L_x_84) ;  /* 0x0000006000057945 */ /* 0x000fe20003800200 */
.L_x_85:
[----:B------:R-:W-:Y:S02]  /*2720*/  VIADD R3, R3, 0x4 ;  /* 0x0000000403037836 */ /* 0x000fe40000000000 */
[----:B------:R-:W-:Y:S02]  /*2730*/  IMAD.MOV.U32 R37, RZ, RZ, R0 ;  /* 0x000000ffff257224 */ /* 0x000fe400078e0000 */
[----:B------:R-:W-:Y:S01]  /*2740*/  IMAD.SHL.U32 R0, R0, 0x10, RZ ;  /* 0x0000001000007824 */ /* 0x000fe200078e00ff */
[----:B------:R-:W-:-:S13]  /*2750*/  ISETP.NE.AND P0, PT, R3, RZ, PT ;  /* 0x000000ff0300720c */ /* 0x000fda0003f05270 */
[----:B------:R-:W-:Y:S05]  /*2760*/  @P0 BRA `(.L_x_85) ;  /* 0xfffffffc00ec0947 */ /* 0x000fea000383ffff */
[----:B------:R-:W-:Y:S05]  /*2770*/  BSYNC.RECONVERGENT B5 ;  /* 0x0000000000057941 */ /* 0x000fea0003800200 */
.L_x_84:
[----:B------:R-:W-:Y:S05]  /*2780*/  BSYNC.RECONVERGENT B1 ;  /* 0x0000000000017941 */ /* 0x000fea0003800200 */
.L_x_77:
[----:B------:R-:W-:-:S07]  /*2790*/  IMAD.SHL.U32 R3, R37, 0x20, RZ ;  /* 0x0000002025037824 */ /* 0x000fce00078e00ff */
.L_x_76:
[----:B------:R-:W-:Y:S05]  /*27a0*/  BSYNC.RECONVERGENT B2 ;  /* 0x0000000000027941 */ /* 0x000fea0003800200 */
.L_x_75:
[----:B------:R-:W-:-:S13]  /*27b0*/  LOP3.LUT P0, R6, R13, 0x3, RZ, 0xc0, !PT ;  /* 0x000000030d067812 */ /* 0x000fda000780c0ff */
[----:B------:R-:W-:Y:S05]  /*27c0*/  @!P0 BRA `(.L_x_74) ;  /* 0x0000000000188947 */ /* 0x000fea0003800000 */
[----:B------:R-:W-:-:S13]  /*27d0*/  ISETP.NE.AND P0, PT, R6, 0x1, PT ;  /* 0x000000010600780c */ /* 0x000fda0003f05270 */
[----:B------:R-:W-:Y:S01]  /*27e0*/  @P0 IMAD.MOV.U32 R0, RZ, RZ, 0x1 ;  /* 0x00000001ff000424 */ /* 0x000fe200078e00ff */
[----:B------:R-:W-:-:S04]  /*27f0*/  @P0 ISETP.NE.AND P1, PT, R6, 0x2, PT ;  /* 0x000000020600080c */ /* 0x000fc80003f25270 */
[----:B------:R-:W-:-:S04]  /*2800*/  @P0 SEL R0, R0, 0x2, !P1 ;  /* 0x0000000200000807 */ /* 0x000fc80004800000 */
[----:B------:R-:W-:Y:S01]  /*2810*/  @P0 SHF.L.U32 R0, R3, R0, RZ ;  /* 0x0000000003000219 */ /* 0x000fe200000006ff */
[----:B------:R-:W-:-:S07]  /*2820*/  @!P0 IMAD.MOV.U32 R0, RZ, RZ, R3 ;  /* 0x000000ffff008224 */ /* 0x000fce00078e0003 */
.L_x_74:
[----:B------:R-:W-:Y:S05]  /*2830*/  BSYNC.RECONVERGENT B3 ;  /* 0x0000000000037941 */ /* 0x000fea0003800200 */
.L_x_73:
[----:B------:R-:W-:Y:S02]  /*2840*/  R2UR UR4, R46 ;  /* 0x000000002e0472ca */ /* 0x000fe400000e0000 */
[----:B------:R-:W-:-:S13]  /*2850*/  R2UR UR5, R47 ;  /* 0x000000002f0572ca */ /* 0x000fda00000e0000 */
[----:B------:R-:W2:Y:S02]  /*2860*/  LD.E R9, desc[UR4][R8.64+0x4] ;  /* 0x0000040408097980 */ /* 0x000ea4000c101900 */
[----:B--2---:R-:W-:-:S07]  /*2870*/  LOP3.LUT R0, R9, R0, RZ, 0xc0, !PT ;  /* 0x0000000009007212 */ /* 0x004fce00078ec0ff */
.L_x_72:
[----:B------:R-:W-:Y:S05]  /*2880*/  BSYNC.RECONVERGENT B4 ;  /* 0x0000000000047941 */ /* 0x000fea0003800200 */
.L_x_71:
[----:B------:R-:W-:Y:S02]  /*2890*/  R2UR UR4, R46 ;  /* 0x000000002e0472ca */ /* 0x000fe400000e0000 */
[----:B------:R-:W-:-:S13]  /*28a0*/  R2UR UR5, R47 ;  /* 0x000000002f0572ca */ /* 0x000fda00000e0000 */
[----:B------:R-:W2:Y:S01]  /*28b0*/  LD.E R3, desc[UR4][R52.64+0x28] ;  /* 0x0000280434037980 */ /* 0x000ea2000c101900 */
[----:B------:R-:W-:Y:S01]  /*28c0*/  BSSY.RECONVERGENT B1, `(.L_x_86) ;  /* 0x000014d000017945 */ /* 0x000fe20003800200 */
[----:B--2---:R-:W-:-:S05]  /*28d0*/  LOP3.LUT P0, R3, R3, RZ, R0, 0xfa, !PT ;  /* 0x000000ff03037212 */ /* 0x004fca000780fa00 */
[----:B------:R0:W-:Y:S08]  /*28e0*/  ST.E desc[UR4][R52.64+0x28], R3 ;  /* 0x0000280334007985 */ /* 0x0001f0000c101904 */
        /* <DEDUP_REMOVED lines=8> */
[C---:B------:R-:W-:Y:S02]  /*2970*/  R2UR UR10, R46.reuse ;  /* 0x000000002e0a72ca */ /* 0x040fe400000e0000 */
[----:B------:R-:W-:Y:S02]  /*2980*/  R2UR UR11, R47 ;  /* 0x000000002f0b72ca */ /* 0x000fe400000e0000 */
[----:B------:R-:W-:Y:S01]  /*2990*/  R2UR UR8, R46 ;  /* 0x000000002e0872ca */ /* 0x000fe200000e0000 */
[----:B--2---:R-:W-:-:S05]  /*29a0*/  IMAD.WIDE R8, R11, 0x8, R6 ;  /* 0x000000080b087825 */ /* 0x004fca00078e0206 */
[----:B------:R1:W-:Y:S04]  /*29b0*/  ST.E desc[UR4][R8.64], R13 ;  /* 0x0000000d08007985 */ /* 0x0003e8000c101904 */
[----:B------:R-:W2:Y:S01]  /*29c0*/  LD.E.64 R10, desc[UR6][R52.64+0x8] ;  /* 0x00000806340a7980 */ /* 0x000ea2000c101b00 */
[----:B------:R-:W-:-:S03]  /*29d0*/  R2UR UR9, R47 ;  /* 0x000000002f0972ca */ /* 0x000fc600000e0000 */
[----:B------:R-:W3:Y:S01]  /*29e0*/  LD.E R12, desc[UR10][R52.64+0x30] ;  /* 0x0000300a340c7980 */ /* 0x000ee2000c101900 */
[----:B------:R-:W-:Y:S03]  /*29f0*/  BSSY.RECONVERGENT B4, `(.L_x_88) ;  /* 0x0000043000047945 */ /* 0x000fe60003800200 */
[----:B0-----:R1:W5:Y:S06]  /*2a00*/  LD.E R3, desc[UR6][R52.64+0x18] ;  /* 0x0000180634037980 */ /* 0x00136c000c101900 */
[----:B--2---:R-:W2:Y:S01]  /*2a10*/  LD.E.U16 R6, desc[UR8][R10.64+0x8] ;  /* 0x000008080a067980 */ /* 0x004ea2000c101500 */
[----:B---3--:R-:W-:-:S03]  /*2a20*/  ISETP.GE.AND P0, PT, R12, 0x1, PT ;  /* 0x000000010c00780c */ /* 0x008fc60003f06270 */
[----:B------:R1:W5:Y:S01]  /*2a30*/  LD.E.64 R4, desc[UR4][R10.64] ;  /* 0x000000040a047980 */ /* 0x000362000c101b00 */
[----:B------:R-:W-:Y:S01]  /*2a40*/  IMAD.MOV.U32 R0, RZ, RZ, 0x1 ;  /* 0x00000001ff007424 */ /* 0x000fe200078e00ff */
[----:B--2---:R-:W-:-:S08]  /*2a50*/  PRMT R7, R6, 0x9910, RZ ;  /* 0x0000991006077816 */ /* 0x004fd000000000ff */
[----:B-1----:R-:W-:Y:S05]  /*2a60*/  @!P0 BRA `(.L_x_89) ;  /* 0x0000000000ec8947 */ /* 0x002fea0003800000 */
[C---:B------:R-:W-:Y:S01]  /*2a70*/  ISETP.GE.U32.AND P0, PT, R12.reuse, 0x4, PT ;  /* 0x000000040c00780c */ /* 0x040fe20003f06070 */
[----:B------:R-:W-:Y:S01]  /*2a80*/  BSSY.RECONVERGENT B3, `(.L_x_90) ;  /* 0x000002e000037945 */ /* 0x000fe20003800200 */
[----:B------:R-:W-:Y:S01]  /*2a90*/  LOP3.LUT R14, R12, 0x3, RZ, 0xc0, !PT ;  /* 0x000000030c0e7812 */ /* 0x000fe200078ec0ff */
[----:B------:R-:W-:-:S10]  /*2aa0*/  IMAD.MOV.U32 R10, RZ, RZ, 0x2 ;  /* 0x00000002ff0a7424 */ /* 0x000fd400078e00ff */
[----:B------:R-:W-:Y:S05]  /*2ab0*/  @!P0 BRA `(.L_x_91) ;  /* 0x0000000000a88947 */ /* 0x000fea0003800000 */
[----:B------:R-:W-:Y:S01]  /*2ac0*/  LOP3.LUT R11, R12, 0x7ffffffc, RZ, 0xc0, !PT ;  /* 0x7ffffffc0c0b7812 */ /* 0x000fe200078ec0ff */
[----:B------:R-:W-:Y:S04]  /*2ad0*/  BSSY.RECONVERGENT B2, `(.L_x_92) ;  /* 0x0000027000027945 */ /* 0x000fe80003800200 */
[----:B------:R-:W-:Y:S01]  /*2ae0*/  BSSY.RELIABLE B5, `(.L_x_93) ;  /* 0x000001e000057945 */ /* 0x000fe20003800100 */
[----:B------:R-:W-:Y:S01]  /*2af0*/  IMAD.MOV.U32 R8, RZ, RZ, RZ ;  /* 0x000000ffff087224 */ /* 0x000fe200078e00ff */
[----:B------:R-:W-:Y:S01]  /*2b00*/  ISETP.GT.AND P0, PT, R11, RZ, PT ;  /* 0x000000ff0b00720c */ /* 0x000fe20003f04270 */
[----:B------:R-:W-:-:S12]  /*2b10*/  IMAD.MOV.U32 R0, RZ, RZ, 0x1 ;  /* 0x00000001ff007424 */ /* 0x000fd800078e00ff */
[----:B------:R-:W-:Y:S05]  /*2b20*/  @!P0 BRA `(.L_x_94) ;  /* 0x0000000000648947 */ /* 0x000fea0003800000 */
[----:B------:R-:W-:Y:S01]  /*2b30*/  IMAD.IADD R9, R11, 0x1, -R8 ;  /* 0x000000010b097824 */ /* 0x000fe200078e0a08 */
[----:B------:R-:W-:Y:S01]  /*2b40*/  BSSY.RECONVERGENT B8, `(.L_x_95) ;  /* 0x000000e000087945 */ /* 0x000fe20003800200 */
[----:B------:R-:W-:-:S03]  /*2b50*/  PLOP3.LUT P0, PT, PT, PT, PT, 0x80, 0x8 ;  /* 0x000000000008781c */ /* 0x000fc60003f0f070 */
[----:B------:R-:W-:-:S13]  /*2b60*/  ISETP.GT.AND P1, PT, R9, 0xc, PT ;  /* 0x0000000c0900780c */ /* 0x000fda0003f24270 */
[----:B------:R-:W-:Y:S05]  /*2b70*/  @!P1 BRA `(.L_x_96) ;  /* 0x0000000000289947 */ /* 0x000fea0003800000 */
[----:B------:R-:W-:Y:S01]  /*2b80*/  BSSY.RECONVERGENT B9, `(.L_x_97) ;  /* 0x0000008000097945 */ /* 0x000fe20003800200 */
[----:B------:R-:W-:Y:S01]  /*2b90*/  PLOP3.LUT P0, PT, PT, PT, PT, 0x8, 0x80 ;  /* 0x000000000080781c */ /* 0x000fe20003f0e170 */
[----:B------:R-:W-:-:S12]  /*2ba0*/  VIADD R13, R11, 0xfffffff4 ;  /* 0xfffffff40b0d7836 */ /* 0x000fd80000000000 */
.L_x_98:
[----:B------:R-:W-:Y:S02]  /*2bb0*/  VIADD R8, R8, 0x10 ;  /* 0x0000001008087836 */ /* 0x000fe40000000000 */
[----:B------:R-:W-:Y:S02]  /*2bc0*/  IMAD.MOV.U32 R9, RZ, RZ, R0 ;  /* 0x000000ffff097224 */ /* 0x000fe400078e0000 */
[----:B------:R-:W-:Y:S01]  /*2bd0*/  IMAD.U32 R0, R0, 0x10000, RZ ;  /* 0x0001000000007824 */ /* 0x000fe200078e00ff */
[----:B------:R-:W-:-:S13]  /*2be0*/  ISETP.GE.AND P1, PT, R8, R13, PT ;  /* 0x0000000d0800720c */ /* 0x000fda0003f26270 */
[----:B------:R-:W-:Y:S05]  /*2bf0*/  @!P1 BRA `(.L_x_98) ;  /* 0xfffffffc00ec9947 */ /* 0x000fea000383ffff */
[----:B------:R-:W-:Y:S05]  /*2c00*/  BSYNC.RECONVERGENT B9 ;  /* 0x0000000000097941 */ /* 0x000fea0003800200 */
.L_x_97:
[----:B------:R-:W-:-:S07]  /*2c10*/  IMAD.SHL.U32 R36, R9, 0x1000, RZ ;  /* 0x0000100009247824 */ /* 0x000fce00078e00ff */
.L_x_96:
[----:B------:R-:W-:Y:S05]  /*2c20*/  BSYNC.RECONVERGENT B8 ;  /* 0x0000000000087941 */ /* 0x000fea0003800200 */
.L_x_95:
[----:B------:R-:W-:-:S05]  /*2c30*/  IMAD.IADD R9, R11, 0x1, -R8 ;  /* 0x000000010b097824 */ /* 0x000fca00078e0a08 */
[----:B------:R-:W-:-:S13]  /*2c40*/  ISETP.GT.AND P1, PT, R9, 0x4, PT ;  /* 0x000000040900780c */ /* 0x000fda0003f24270 */
[----:B------:R-:W-:Y:S01]  /*2c50*/  @P1 VIADD R8, R8, 0x8 ;  /* 0x0000000808081836 */ /* 0x000fe20000000000 */
[----:B------:R-:W-:Y:S01]  /*2c60*/  @P1 PLOP3.LUT P0, PT, PT, PT, PT, 0x8, 0x80 ;  /* 0x000000000080181c */ /* 0x000fe20003f0e170 */
[C---:B------:R-:W-:Y:S02]  /*2c70*/  @P1 IMAD.SHL.U32 R36, R0.reuse, 0x10, RZ ;  /* 0x0000001000241824 */ /* 0x040fe400078e00ff */
[----:B------:R-:W-:Y:S01]  /*2c80*/  @P1 IMAD.SHL.U32 R0, R0, 0x100, RZ ;  /* 0x0000010000001824 */ /* 0x000fe200078e00ff */
[----:B------:R-:W-:-:S13]  /*2c90*/  ISETP.NE.OR P0, PT, R8, R11, P0 ;  /* 0x0000000b0800720c */ /* 0x000fda0000705670 */
[----:B------:R-:W-:Y:S05]  /*2ca0*/  @!P0 BREAK.RELIABLE B5 ;  /* 0x0000000000058942 */ /* 0x000fea0003800100 */
[----:B------:R-:W-:Y:S05]  /*2cb0*/  @!P0 BRA `(.L_x_99) ;  /* 0x0000000000208947 */ /* 0x000fea0003800000 */
.L_x_94:
[----:B------:R-:W-:Y:S05]  /*2cc0*/  BSYNC.RELIABLE B5 ;  /* 0x0000000000057941 */ /* 0x000fea0003800100 */
.L_x_93:
[----:B------:R-:W-:Y:S01]  /*2cd0*/  BSSY.RECONVERGENT B5, `(.L_x_99) ;  /* 0x0000006000057945 */ /* 0x000fe20003800200 */
.L_x_100:
[----:B------:R-:W-:Y:S02]  /*2ce0*/  VIADD R8, R8, 0x4 ;  /* 0x0000000408087836 */ /* 0x000fe40000000000 */
[----:B------:R-:W-:Y:S02]  /*2cf0*/  IMAD.MOV.U32 R36, RZ, RZ, R0 ;  /* 0x000000ffff247224 */ /* 0x000fe400078e0000 */
[----:B------:R-:W-:Y:S01]  /*2d00*/  IMAD.SHL.U32 R0, R0, 0x10, RZ ;  /* 0x0000001000007824 */ /* 0x000fe200078e00ff */
[----:B------:R-:W-:-:S13]  /*2d10*/  ISETP.NE.AND P0, PT, R8, R11, PT ;  /* 0x0000000b0800720c */ /* 0x000fda0003f05270 */
[----:B------:R-:W-:Y:S05]  /*2d20*/  @P0 BRA `(.L_x_100) ;  /* 0xfffffffc00ec0947 */ /* 0x000fea000383ffff */
[----:B------:R-:W-:Y:S05]  /*2d30*/  BSYNC.RECONVERGENT B5 ;  /* 0x0000000000057941 */ /* 0x000fea0003800200 */
.L_x_99:
[----:B------:R-:W-:Y:S05]  /*2d40*/  BSYNC.RECONVERGENT B2 ;  /* 0x0000000000027941 */ /* 0x000fea0003800200 */
.L_x_92:
[----:B------:R-:W-:-:S07]  /*2d50*/  IMAD.SHL.U32 R10, R36, 0x20, RZ ;  /* 0x00000020240a7824 */ /* 0x000fce00078e00ff */
.L_x_91:
[----:B------:R-:W-:Y:S05]  /*2d60*/  BSYNC.RECONVERGENT B3 ;  /* 0x0000000000037941 */ /* 0x000fea0003800200 */
.L_x_90:
[----:B------:R-:W-:-:S05]  /*2d70*/  VIMNMX.U32 R8, PT, PT, R14, 0x2, PT ;  /* 0x000000020e087848 */ /* 0x000fca0003fe0000 */
[----:B------:R-:W-:-:S04]  /*2d80*/  IMAD.SHL.U32 R11, R8, 0x4, RZ ;  /* 0x00000004080b7824 */ /* 0x000fc800078e00ff */
[----:B------:R-:W0:Y:S02]  /*2d90*/  LDC R8, c[0x2][R11] ;  /* 0x008000000b087b82 */ /* 0x000e240000000800 */
[----:B0-----:R-:W-:-:S04]  /*2da0*/  SHF.R.S32.HI R9, RZ, 0x1f, R8 ;  /* 0x0000001fff097819 */ /* 0x001fc80000011408 */
.L_x_357:
[----:B------:R-:W-:Y:S05]  /*2db0*/  BRX R8 -0x2dc0                                                                                 (*"BRANCH_TARGETS .L_x_89,.L_x_359,.L_x_360"*) ;  /* 0xffffffd008907949 */ /* 0x000fea000383ffff */
.L_x_360:
[----:B------:R-:W-:Y:S01]  /*2dc0*/  IMAD.MOV.U32 R9, RZ, RZ, 0x1 ;  /* 0x00000001ff097424 */ /* 0x000fe200078e00ff */
[----:B------:R-:W-:-:S04]  /*2dd0*/  ISETP.NE.AND P0, PT, R14, 0x2, PT ;  /* 0x000000020e00780c */ /* 0x000fc80003f05270 */
[----:B------:R-:W-:-:S04]  /*2de0*/  SEL R9, R9, 0x2, !P0 ;  /* 0x0000000209097807 */ /* 0x000fc80004000000 */
[----:B------:R-:W-:Y:S01]  /*2df0*/  SHF.L.U32 R0, R10, R9, RZ ;  /* 0x000000090a007219 */ /* 0x000fe200000006ff */
[----:B------:R-:W-:Y:S06]  /*2e00*/  BRA `(.L_x_89) ;  /* 0x0000000000047947 */ /* 0x000fec0003800000 */
.L_x_359:
[----:B------:R-:W-:-:S07]  /*2e10*/  IMAD.MOV.U32 R0, RZ, RZ, R10 ;  /* 0x000000ffff007224 */ /* 0x000fce00078e000a */
.L_x_89:
[----:B------:R-:W-:Y:S05]  /*2e20*/  BSYNC.RECONVERGENT B4 ;  /* 0x0000000000047941 */ /* 0x000fea0003800200 */
.L_x_88:
[----:B------:R-:W-:-:S04]  /*2e30*/  PRMT R8, R6, 0x9910, RZ ;  /* 0x0000991006087816 */ /* 0x000fc800000000ff */
        /* <DEDUP_REMOVED lines=16> */
[----:B-----5:R-:W2:Y:S02]  /*2f40*/  LD.E.64 R8, desc[UR4][R4.64] ;  /* 0x0000000404087980 */ /* 0x020ea4000c101b00 */
[----:B--2---:R-:W-:-:S05]  /*2f50*/  IMAD.WIDE R8, R3, 0x8, R8 ;  /* 0x0000000803087825 */ /* 0x004fca00078e0208 */
[----:B------:R-:W2:Y:S02]  /*2f60*/  LD.E R11, desc[UR4][R8.64+0x4] ;  /* 0x00000404080b7980 */ /* 0x000ea4000c101900 */
[----:B--2---:R-:W-:-:S05]  /*2f70*/  LOP3.LUT R11, R11, R0, RZ, 0xfc, !PT ;  /* 0x000000000b0b7212 */ /* 0x004fca00078efcff */
[----:B------:R0:W-:Y:S02]  /*2f80*/  ST.E desc[UR4][R8.64+0x4], R11 ;  /* 0x0000040b08007985 */ /* 0x0001e4000c101904 */
.L_x_104:
[----:B------:R-:W-:Y:S05]  /*2f90*/  BSYNC.RECONVERGENT B3 ;  /* 0x0000000000037941 */ /* 0x000fea0003800200 */
.L_x_103:
[----:B------:R-:W-:Y:S04]  /*2fa0*/  BSSY.RECONVERGENT B3, `(.L_x_105) ;  /* 0x0000009000037945 */ /* 0x000fe80003800200 */
[----:B------:R-:W-:Y:S05]  /*2fb0*/  @!P2 BRA `(.L_x_106) ;  /* 0x00000000001ca947 */ /* 0x000fea0003800000 */
[----:B------:R-:W-:Y:S02]  /*2fc0*/  R2UR UR4, R46 ;  /* 0x000000002e0472ca */ /* 0x000fe400000e0000 */
[----:B------:R-:W-:-:S13]  /*2fd0*/  R2UR UR5, R47 ;  /* 0x000000002f0572ca */ /* 0x000fda00000e0000 */
[----:B0----5:R-:W2:Y:S02]  /*2fe0*/  LD.E.64 R8, desc[UR4][R4.64+0x8] ;  /* 0x0000080404087980 */ /* 0x021ea4000c101b00 */
[----:B--2---:R-:W-:-:S05]  /*2ff0*/  IMAD.WIDE R8, R3, 0x8, R8 ;  /* 0x0000000803087825 */ /* 0x004fca00078e0208 */
[----:B------:R-:W2:Y:S02]  /*3000*/  LD.E R11, desc[UR4][R8.64+0x4] ;  /* 0x00000404080b7980 */ /* 0x000ea4000c101900 */
[----:B--2---:R-:W-:-:S05]  /*3010*/  LOP3.LUT R11, R11, R0, RZ, 0xfc, !PT ;  /* 0x000000000b0b7212 */ /* 0x004fca00078efcff */
[----:B------:R1:W-:Y:S02]  /*3020*/  ST.E desc[UR4][R8.64+0x4], R11 ;  /* 0x0000040b08007985 */ /* 0x0003e4000c101904 */
.L_x_106:
[----:B------:R-:W-:Y:S05]  /*3030*/  BSYNC.RECONVERGENT B3 ;  /* 0x0000000000037941 */ /* 0x000fea0003800200 */
.L_x_105:
[----:B------:R-:W-:Y:S04]  /*3040*/  BSSY.RECONVERGENT B3, `(.L_x_107) ;  /* 0x0000009000037945 */ /* 0x000fe80003800200 */
[----:B------:R-:W-:Y:S05]  /*3050*/  @!P3 BRA `(.L_x_108) ;  /* 0x00000000001cb947 */ /* 0x000fea0003800000 */
[----:B------:R-:W-:Y:S02]  /*3060*/  R2UR UR4, R46 ;  /* 0x000000002e0472ca */ /* 0x000fe400000e0000 */
[----:B------:R-:W-:-:S13]  /*3070*/  R2UR UR5, R47 ;  /* 0x000000002f0572ca */ /* 0x000fda00000e0000 */
[----:B01---5:R-:W2:Y:S02]  /*3080*/  LD.E.64 R8, desc[UR4][R4.64+0x10] ;  /* 0x0000100404087980 */ /* 0x023ea4000c101b00 */
[----:B--2---:R-:W-:-:S05]  /*3090*/  IMAD.WIDE R8, R3, 0x8, R8 ;  /* 0x0000000803087825 */ /* 0x004fca00078e0208 */
[----:B------:R-:W2:Y:S02]  /*30a0*/  LD.E R11, desc[UR4][R8.64+0x4] ;  /* 0x00000404080b7980 */ /* 0x000ea4000c101900 */
[----:B--2---:R-:W-:-:S05]  /*30b0*/  LOP3.LUT R11, R11, R0, RZ, 0xfc, !PT ;  /* 0x000000000b0b7212 */ /* 0x004fca00078efcff */
[----:B------:R2:W-:Y:S02]  /*30c0*/  ST.E desc[UR4][R8.64+0x4], R11 ;  /* 0x0000040b08007985 */ /* 0x0005e4000c101904 */
.L_x_108:
[----:B------:R-:W-:Y:S05]  /*30d0*/  BSYNC.RECONVERGENT B3 ;  /* 0x0000000000037941 */ /* 0x000fea0003800200 */
.L_x_107:
[----:B------:R-:W-:Y:S04]  /*30e0*/  BSSY.RECONVERGENT B3, `(.L_x_109) ;  /* 0x0000009000037945 */ /* 0x000fe80003800200 */
[----:B------:R-:W-:Y:S05]  /*30f0*/  @!P4 BRA `(.L_x_110) ;  /* 0x00000000001cc947 */ /* 0x000fea0003800000 */
[----:B------:R-:W-:Y:S02]  /*3100*/  R2UR UR4, R46 ;  /* 0x000000002e0472ca */ /* 0x000fe400000e0000 */
[----:B------:R-:W-:-:S13]  /*3110*/  R2UR UR5, R47 ;  /* 0x000000002f0572ca */ /* 0x000fda00000e0000 */
[----:B012--5:R-:W2:Y:S02]  /*3120*/  LD.E.64 R8, desc[UR4][R4.64+0x18] ;  /* 0x0000180404087980 */ /* 0x027ea4000c101b00 */
[----:B--2---:R-:W-:-:S05]  /*3130*/  IMAD.WIDE R8, R3, 0x8, R8 ;  /* 0x0000000803087825 */ /* 0x004fca00078e0208 */
[----:B------:R-:W2:Y:S02]  /*3140*/  LD.E R11, desc[UR4][R8.64+0x4] ;  /* 0x00000404080b7980 */ /* 0x000ea4000c101900 */
[----:B--2---:R-:W-:-:S05]  /*3150*/  LOP3.LUT R11, R11, R0, RZ, 0xfc, !PT ;  /* 0x000000000b0b7212 */ /* 0x004fca00078efcff */
[----:B------:R3:W-:Y:S02]  /*3160*/  ST.E desc[UR4][R8.64+0x4], R11 ;  /* 0x0000040b08007985 */ /* 0x0007e4000c101904 */
.L_x_110:
[----:B------:R-:W-:Y:S05]  /*3170*/  BSYNC.RECONVERGENT B3 ;  /* 0x0000000000037941 */ /* 0x000fea0003800200 */
.L_x_109:
[----:B------:R-:W-:Y:S05]  /*3180*/  @!P0 BRA `(.L_x_102) ;  /* 0x0000000000d88947 */ /* 0x000fea0003800000 */
[----:B------:R-:W-:Y:S01]  /*3190*/  BSSY.RECONVERGENT B3, `(.L_x_102) ;  /* 0x0000035000037945 */ /* 0x000fe20003800200 */
[----:B------:R-:W-:-:S07]  /*31a0*/  IMAD.MOV.U32 R14, RZ, RZ, 0x4 ;  /* 0x00000004ff0e7424 */ /* 0x000fce00078e00ff */
.L_x_119:
[CC--:B------:R-:W-:Y:S01]  /*31b0*/  ISETP.NE.AND P0, PT, R14.reuse, R17.reuse, PT ;  /* 0x000000110e00720c */ /* 0x0c0fe20003f05270 */
[C---:B------:R-:W-:Y:S01]  /*31c0*/  VIADD R10, R14.reuse, 0x2 ;  /* 0x000000020e0a7836 */ /* 0x040fe20000000000 */
[----:B------:R-:W-:Y:S01]  /*31d0*/  BSSY.RECONVERGENT B4, `(.L_x_111) ;  /* 0x000000f000047945 */ /* 0x000fe20003800200 */
[C---:B------:R-:W-:Y:S02]  /*31e0*/  VIADD R12, R14.reuse, 0x1 ;  /* 0x000000010e0c7836 */ /* 0x040fe40000000000 */
[----:B0123--:R-:W-:Y:S01]  /*31f0*/  VIADD R8, R14, 0x3 ;  /* 0x000000030e087836 */ /* 0x00ffe20000000000 */
[-C--:B------:R-:W-:Y:S01]  /*3200*/  ISETP.NE.AND P2, PT, R10, R17.reuse, PT ;  /* 0x000000110a00720c */ /* 0x080fe20003f45270 */
[----:B-----5:R-:W-:Y:S01]  /*3210*/  IMAD.WIDE.U32 R10, R14, 0x8, R4 ;  /* 0x000000080e0a7825 */ /* 0x020fe200078e0004 */
[-C--:B------:R-:W-:Y:S02]  /*3220*/  ISETP.NE.AND P1, PT, R12, R17.reuse, PT ;  /* 0x000000110c00720c */ /* 0x080fe40003f25270 */
[----:B------:R-:W-:-:S03]  /*3230*/  ISETP.NE.AND P3, PT, R8, R17, PT ;  /* 0x000000110800720c */ /* 0x000fc60003f65270 */
[----:B------:R-:W-:Y:S10]  /*3240*/  @!P0 BRA `(.L_x_112) ;  /* 0x00000000001c8947 */ /* 0x000ff40003800000 */
[----:B------:R-:W-:Y:S02]  /*3250*/  R2UR UR4, R46 ;  /* 0x000000002e0472ca */ /* 0x000fe400000e0000 */
[----:B------:R-:W-:-:S13]  /*3260*/  R2UR UR5, R47 ;  /* 0x000000002f0572ca */ /* 0x000fda00000e0000 */
[----:B------:R-:W2:Y:S02]  /*3270*/  LD.E.64 R8, desc[UR4][R10.64] ;  /* 0x000000040a087980 */ /* 0x000ea4000c101b00 */
[----:B--2---:R-:W-:-:S05]  /*3280*/  IMAD.WIDE R8, R3, 0x8, R8 ;  /* 0x0000000803087825 */ /* 0x004fca00078e0208 */
[----:B------:R-:W2:Y:S02]  /*3290*/  LD.E R15, desc[UR4][R8.64+0x4] ;  /* 0x00000404080f7980 */ /* 0x000ea4000c101900 */
[----:B--2---:R-:W-:-:S05]  /*32a0*/  LOP3.LUT R15, R15, R0, RZ, 0xfc, !PT ;  /* 0x000000000f0f7212 */ /* 0x004fca00078efcff */
[----:B------:R0:W-:Y:S02]  /*32b0*/  ST.E desc[UR4][R8.64+0x4], R15 ;  /* 0x0000040f08007985 */ /* 0x0001e4000c101904 */
.L_x_112:
[----:B------:R-:W-:Y:S05]  /*32c0*/  BSYNC.RECONVERGENT B4 ;  /* 0x0000000000047941 */ /* 0x000fea0003800200 */
.L_x_111:
[----:B------:R-:W-:Y:S04]  /*32d0*/  BSSY.RECONVERGENT B4, `(.L_x_113) ;  /* 0x0000009000047945 */ /* 0x000fe80003800200 */
[----:B------:R-:W-:Y:S05]  /*32e0*/  @!P1 BRA `(.L_x_114) ;  /* 0x00000000001c9947 */ /* 0x000fea0003800000 */
[----:B------:R-:W-:Y:S02]  /*32f0*/  R2UR UR4, R46 ;  /* 0x000000002e0472ca */ /* 0x000fe400000e0000 */
[----:B------:R-:W-:-:S13]  /*3300*/  R2UR UR5, R47 ;  /* 0x000000002f0572ca */ /* 0x000fda00000e0000 */
[----:B0-----:R-:W2:Y:S02]  /*3310*/  LD.E.64 R8, desc[UR4][R10.64+0x8] ;  /* 0x000008040a087980 */ /* 0x001ea4000c101b00 */
[----:B--2---:R-:W-:-:S05]  /*3320*/  IMAD.WIDE R8, R3, 0x8, R8 ;  /* 0x0000000803087825 */ /* 0x004fca00078e0208 */
[----:B------:R-:W2:Y:S02]  /*3330*/  LD.E R15, desc[UR4][R8.64+0x4] ;  /* 0x00000404080f7980 */ /* 0x000ea4000c101900 */
[----:B--2---:R-:W-:-:S05]  /*3340*/  LOP3.LUT R15, R15, R0, RZ, 0xfc, !PT ;  /* 0x000000000f0f7212 */ /* 0x004fca00078efcff */
[----:B------:R1:W-:Y:S02]  /*3350*/  ST.E desc[UR4][R8.64+0x4], R15 ;  /* 0x0000040f08007985 */ /* 0x0003e4000c101904 */
.L_x_114:
[----:B------:R-:W-:Y:S05]  /*3360*/  BSYNC.RECONVERGENT B4 ;  /* 0x0000000000047941 */ /* 0x000fea0003800200 */
.L_x_113:
        /* <DEDUP_REMOVED lines=9> */
.L_x_116:
[----:B------:R-:W-:Y:S05]  /*3400*/  BSYNC.RECONVERGENT B4 ;  /* 0x0000000000047941 */ /* 0x000fea0003800200 */
.L_x_115:
        /* <DEDUP_REMOVED lines=9> */
.L_x_118:
[----:B------:R-:W-:Y:S05]  /*34a0*/  BSYNC.RECONVERGENT B4 ;  /* 0x0000000000047941 */ /* 0x000fea0003800200 */
.L_x_117:
[----:B------:R-:W-:-:S05]  /*34b0*/  VIADD R14, R14, 0x4 ;  /* 0x000000040e0e7836 */ /* 0x000fca0000000000 */
[----:B------:R-:W-:-:S13]  /*34c0*/  ISETP.NE.AND P0, PT, R14, R13, PT ;  /* 0x0000000d0e00720c */ /* 0x000fda0003f05270 */
[----:B------:R-:W-:Y:S05]  /*34d0*/  @P0 BRA `(.L_x_119) ;  /* 0xfffffffc00340947 */ /* 0x000fea000383ffff */
[----:B------:R-:W-:Y:S05]  /*34e0*/  BSYNC.RECONVERGENT B3 ;  /* 0x0000000000037941 */ /* 0x000fea0003800200 */
.L_x_102:
[----:B------:R-:W-:Y:S05]  /*34f0*/  BSYNC.RECONVERGENT B2 ;  /* 0x0000000000027941 */ /* 0x000fea0003800200 */
.L_x_101:
[----:B------:R-:W-:Y:S01]  /*3500*/  LOP3.LUT P0, R14, R6, 0x3, RZ, 0xc0, !PT ;  /* 0x00000003060e7812 */ /* 0x000fe2000780c0ff */
[----:B------:R-:W-:-:S12]  /*3510*/  BSSY.RECONVERGENT B2, `(.L_x_120) ;  /* 0x0000027000027945 */ /* 0x000fd80003800200 */
[----:B------:R-:W-:Y:S05]  /*3520*/  @!P0 BRA `(.L_x_121) ;  /* 0x0000000000948947 */ /* 0x000fea0003800000 */
[----:B------:R-:W-:Y:S01]  /*3530*/  ISETP.NE.AND P0, PT, R13, R17, PT ;  /* 0x000000110d00720c */ /* 0x000fe20003f05270 */
[----:B------:R-:W-:Y:S01]  /*3540*/  BSSY.RECONVERGENT B3, `(.L_x_122) ;  /* 0x000000b000037945 */ /* 0x000fe20003800200 */
[----:B------:R-:W-:-:S11]  /*3550*/  ISETP.NE.AND P1, PT, R14, 0x1, PT ;  /* 0x000000010e00780c */ /* 0x000fd60003f25270 */
[----:B------:R-:W-:Y:S05]  /*3560*/  @!P0 BRA `(.L_x_123) ;  /* 0x0000000000208947 */ /* 0x000fea0003800000 */
[----:B------:R-:W-:Y:S01]  /*3570*/  R2UR UR4, R46 ;  /* 0x000000002e0472ca */ /* 0x000fe200000e0000 */
[----:B0123-5:R-:W-:Y:S01]  /*3580*/  IMAD.WIDE.U32 R8, R13, 0x8, R4 ;  /* 0x000000080d087825 */ /* 0x02ffe200078e0004 */
[----:B------:R-:W-:-:S13]  /*3590*/  R2UR UR5, R47 ;  /* 0x000000002f0572ca */ /* 0x000fda00000e0000 */
[----:B------:R-:W2:Y:S02]  /*35a0*/  LD.E.64 R8, desc[UR4][R8.64] ;  /* 0x0000000408087980 */ /* 0x000ea4000c101b00 */
[----:B--2---:R-:W-:-:S05]  /*35b0*/  IMAD.WIDE R10, R3, 0x8, R8 ;  /* 0x00000008030a7825 */ /* 0x004fca00078e0208 */
[----:B------:R-:W2:Y:S02]  /*35c0*/  LD.E R15, desc[UR4][R10.64+0x4] ;  /* 0x000004040a0f7980 */ /* 0x000ea4000c101900 */
[----:B--2---:R-:W-:-:S05]  /*35d0*/  LOP3.LUT R15, R15, R0, RZ, 0xfc, !PT ;  /* 0x000000000f0f7212 */ /* 0x004fca00078efcff */
[----:B------:R4:W-:Y:S02]  /*35e0*/  ST.E desc[UR4][R10.64+0x4], R15 ;  /* 0x0000040f0a007985 */ /* 0x0009e4000c101904 */
.L_x_123:
[----:B------:R-:W-:Y:S05]  /*35f0*/  BSYNC.RECONVERGENT B3 ;  /* 0x0000000000037941 */ /* 0x000fea0003800200 */
.L_x_122:
[----:B------:R-:W-:Y:S05]  /*3600*/  @!P1 BRA `(.L_x_121) ;  /* 0x00000000005c9947 */ /* 0x000fea0003800000 */
[----:B0123--:R-:W-:-:S05]  /*3610*/  VIADD R8, R13, 0x1 ;  /* 0x000000010d087836 */ /* 0x00ffca0000000000 */
[----:B------:R-:W-:-:S13]  /*3620*/  ISETP.NE.AND P1, PT, R8, R17, PT ;  /* 0x000000110800720c */ /* 0x000fda0003f25270 */
[----:B------:R-:W-:Y:S01]  /*3630*/  @P1 R2UR UR4, R46 ;  /* 0x000000002e0412ca */ /* 0x000fe200000e0000 */
[----:B----45:R-:W-:Y:S01]  /*3640*/  @P1 IMAD.WIDE.U32 R10, R13, 0x8, R4 ;  /* 0x000000080d0a1825 */ /* 0x030fe200078e0004 */
[----:B------:R-:W-:-:S13]  /*3650*/  @P1 R2UR UR5, R47 ;  /* 0x000000002f0512ca */ /* 0x000fda00000e0000 */
[----:B------:R-:W2:Y:S01]  /*3660*/  @P1 LD.E.64 R8, desc[UR4][R10.64+0x8] ;  /* 0x000008040a081980 */ /* 0x000ea2000c101b00 */
[----:B------:R-:W-:-:S05]  /*3670*/  VIADD R12, R13, 0x2 ;  /* 0x000000020d0c7836 */ /* 0x000fca0000000000 */
[----:B------:R-:W-:-:S04]  /*3680*/  ISETP.NE.AND P0, PT, R12, R17, PT ;  /* 0x000000110c00720c */ /* 0x000fc80003f05270 */
[----:B------:R-:W-:Y:S01]  /*3690*/  ISETP.EQ.OR P0, PT, R14, 0x2, !P0 ;  /* 0x000000020e00780c */ /* 0x000fe20004702670 */
[----:B--2---:R-:W-:-:S05]  /*36a0*/  @P1 IMAD.WIDE R8, R3, 0x8, R8 ;  /* 0x0000000803081825 */ /* 0x004fca00078e0208 */
[----:B------:R-:W2:Y:S07]  /*36b0*/  @P1 LD.E R15, desc[UR4][R8.64+0x4] ;  /* 0x00000404080f1980 */ /* 0x000eae000c101900 */
[----:B------:R-:W-:Y:S01]  /*36c0*/  @!P0 R2UR UR6, R46 ;  /* 0x000000002e0682ca */ /* 0x000fe200000e0000 */
[----:B------:R-:W-:Y:S01]  /*36d0*/  @!P0 IMAD.WIDE.U32 R12, R13, 0x8, R4 ;  /* 0x000000080d0c8825 */ /* 0x000fe200078e0004 */
[----:B------:R-:W-:Y:S02]  /*36e0*/  @!P0 R2UR UR7, R47 ;  /* 0x000000002f0782ca */ /* 0x000fe400000e0000 */
[----:B--2---:R-:W-:-:S05]  /*36f0*/  @P1 LOP3.LUT R15, R15, R0, RZ, 0xfc, !PT ;  /* 0x000000000f0f1212 */ /* 0x004fca00078efcff */
[----:B------:R0:W-:Y:S06]  /*3700*/  @P1 ST.E desc[UR4][R8.64+0x4], R15 ;  /* 0x0000040f08001985 */ /* 0x0001ec000c101904 */
[----:B------:R-:W2:Y:S01]  /*3710*/  @!P0 LD.E.64 R10, desc[UR6][R12.64+0x10] ;  /* 0x000010060c0a8980 */ /* 0x000ea2000c101b00 */
[----:B------:R-:W-:Y:S02]  /*3720*/  @!P0 R2UR UR4, R46 ;  /* 0x000000002e0482ca */ /* 0x000fe400000e0000 */
[----:B------:R-:W-:Y:S01]  /*3730*/  @!P0 R2UR UR5, R47 ;  /* 0x000000002f0582ca */ /* 0x000fe200000e0000 */
[----:B--2---:R-:W-:-:S12]  /*3740*/  @!P0 IMAD.WIDE R10, R3, 0x8, R10 ;  /* 0x00000008030a8825 */ /* 0x004fd800078e020a */
[----:B------:R-:W2:Y:S02]  /*3750*/  @!P0 LD.E R33, desc[UR4][R10.64+0x4] ;  /* 0x000004040a218980 */ /* 0x000ea4000c101900 */
[----:B--2---:R-:W-:-:S05]  /*3760*/  @!P0 LOP3.LUT R33, R33, R0, RZ, 0xfc, !PT ;  /* 0x0000000021218212 */ /* 0x004fca00078efcff */
[----:B------:R0:W-:Y:S02]  /*3770*/  @!P0 ST.E desc[UR4][R10.64+0x4], R33 ;  /* 0x000004210a008985 */ /* 0x0001e4000c101904 */
.L_x_121:
[----:B------:R-:W-:Y:S05]  /*3780*/  BSYNC.RECONVERGENT B2 ;  /* 0x0000000000027941 */ /* 0x000fea0003800200 */
.L_x_120:
[----:B------:R-:W-:Y:S01]  /*3790*/  ISETP.GE.U32.AND P0, PT, R6, 0x4, PT ;  /* 0x000000040600780c */ /* 0x000fe20003f06070 */
[----:B------:R-:W-:Y:S01]  /*37a0*/  BSSY.RECONVERGENT B2, `(.L_x_124) ;  /* 0x0000038000027945 */ /* 0x000fe20003800200 */
[----:B-----5:R-:W-:-:S04]  /*37b0*/  IMAD.WIDE R4, R17, 0x8, R4 ;  /* 0x0000000811047825 */ /* 0x020fc800078e0204 */
[----:B0123--:R-:W-:-:S07]  /*37c0*/  IMAD.MOV.U32 R9, RZ, RZ, RZ ;  /* 0x000000ffff097224 */ /* 0x00ffce00078e00ff */
[----:B------:R-:W-:Y:S05]  /*37d0*/  @!P0 BRA `(.L_x_125) ;  /* 0x0000000000d08947 */ /* 0x000fea0003800000 */
[----:B------:R-:W-:Y:S01]  /*37e0*/  LOP3.LUT R9, R7, 0x7ffc, RZ, 0xc0, !PT ;  /* 0x00007ffc07097812 */ /* 0x000fe200078ec0ff */
[----:B----4-:R-:W-:-:S07]  /*37f0*/  IMAD.MOV.U32 R11, RZ, RZ, RZ ;  /* 0x000000ffff0b7224 */ /* 0x010fce00078e00ff */
.L_x_134:
        /* <DEDUP_REMOVED lines=16> */
.L_x_127:
[----:B------:R-:W-:Y:S05]  /*3900*/  BSYNC.RECONVERGENT B3 ;  /* 0x0000000000037941 */ /* 0x000fea0003800200 */
.L_x_126:
        /* <DEDUP_REMOVED lines=9> */
.L_x_129:
[----:B------:R-:W-:Y:S05]  /*39a0*/  BSYNC.RECONVERGENT B3 ;  /* 0x0000000000037941 */ /* 0x000fea0003800200 */
.L_x_128:
        /* <DEDUP_REMOVED lines=9> */
.L_x_131:
[----:B------:R-:W-:Y:S05]  /*3a40*/  BSYNC.RECONVERGENT B3 ;  /* 0x0000000000037941 */ /* 0x000fea0003800200 */
.L_x_130:
        /* <DEDUP_REMOVED lines=9> */
.L_x_133:
[----:B------:R-:W-:Y:S05]  /*3ae0*/  BSYNC.RECONVERGENT B3 ;  /* 0x0000000000037941 */ /* 0x000fea0003800200 */
.L_x_132:
[----:B------:R-:W-:-:S05]  /*3af0*/  VIADD R11, R11, 0x4 ;  /* 0x000000040b0b7836 */ /* 0x000fca0000000000 */
[----:B------:R-:W-:-:S13]  /*3b00*/  ISETP.NE.AND P0, PT, R11, R9, PT ;  /* 0x000000090b00720c */ /* 0x000fda0003f05270 */
[----:B------:R-:W-:Y:S05]  /*3b10*/  @P0 BRA `(.L_x_134) ;  /* 0xfffffffc00380947 */ /* 0x000fea000383ffff */
.L_x_125:
[----:B------:R-:W-:Y:S05]  /*3b20*/  BSYNC.RECONVERGENT B2 ;  /* 0x0000000000027941 */ /* 0x000fea0003800200 */
.L_x_124:
[----:B------:R-:W-:-:S13]  /*3b30*/  ISETP.NE.AND P0, PT, R14, RZ, PT ;  /* 0x000000ff0e00720c */ /* 0x000fda0003f05270 */
[----:B------:R-:W-:Y:S05]  /*3b40*/  @!P0 BRA `(.L_x_87) ;  /* 0x0000000000908947 */ /* 0x000fea0003800000 */
[----:B------:R-:W-:Y:S01]  /*3b50*/  ISETP.NE.AND P0, PT, R9, R3, PT ;  /* 0x000000030900720c */ /* 0x000fe20003f05270 */
[----:B------:R-:W-:Y:S01]  /*3b60*/  BSSY.RECONVERGENT B2, `(.L_x_135) ;  /* 0x000000a000027945 */ /* 0x000fe20003800200 */
[----:B------:R-:W-:-:S11]  /*3b70*/  ISETP.NE.AND P1, PT, R14, 0x1, PT ;  /* 0x000000010e00780c */ /* 0x000fd60003f25270 */
[----:B------:R-:W-:Y:S05]  /*3b80*/  @!P0 BRA `(.L_x_136) ;  /* 0x00000000001c8947 */ /* 0x000fea0003800000 */
[----:B------:R-:W-:Y:S02]  /*3b90*/  R2UR UR4, R46 ;  /* 0x000000002e0472ca */ /* 0x000fe400000e0000 */
[----:B------:R-:W-:-:S13]  /*3ba0*/  R2UR UR5, R47 ;  /* 0x000000002f0572ca */ /* 0x000fda00000e0000 */
[----:B0123--:R-:W2:Y:S02]  /*3bb0*/  LD.E.64 R6, desc[UR4][R4.64] ;  /* 0x0000000404067980 */ /* 0x00fea4000c101b00 */
[----:B--2---:R-:W-:-:S05]  /*3bc0*/  IMAD.WIDE.U32 R6, R9, 0x8, R6 ;  /* 0x0000000809067825 */ /* 0x004fca00078e0006 */
[----:B----4-:R-:W2:Y:S02]  /*3bd0*/  LD.E R11, desc[UR4][R6.64+0x4] ;  /* 0x00000404060b7980 */ /* 0x010ea4000c101900 */
[----:B--2---:R-:W-:-:S05]  /*3be0*/  LOP3.LUT R11, R11, R0, RZ, 0xfc, !PT ;  /* 0x000000000b0b7212 */ /* 0x004fca00078efcff */
[----:B------:R0:W-:Y:S02]  /*3bf0*/  ST.E desc[UR4][R6.64+0x4], R11 ;  /* 0x0000040b06007985 */ /* 0x0001e4000c101904 */
.L_x_136:
[----:B------:R-:W-:Y:S05]  /*3c00*/  BSYNC.RECONVERGENT B2 ;  /* 0x0000000000027941 */ /* 0x000fea0003800200 */
.L_x_135:
[----:B------:R-:W-:Y:S05]  /*3c10*/  @!P1 BRA `(.L_x_87) ;  /* 0x00000000005c9947 */ /* 0x000fea0003800000 */
[C---:B0123--:R-:W-:Y:S01]  /*3c20*/  VIADD R6, R9.reuse, 0x1 ;  /* 0x0000000109067836 */ /* 0x04ffe20000000000 */
[----:B------:R-:W-:Y:S01]  /*3c30*/  BSSY.RECONVERGENT B2, `(.L_x_137) ;  /* 0x000000d000027945 */ /* 0x000fe20003800200 */
[----:B------:R-:W-:-:S03]  /*3c40*/  VIADD R8, R9, 0x2 ;  /* 0x0000000209087836 */ /* 0x000fc60000000000 */
[-C--:B------:R-:W-:Y:S02]  /*3c50*/  ISETP.NE.AND P1, PT, R6, R3.reuse, PT ;  /* 0x000000030600720c */ /* 0x080fe40003f25270 */
[----:B------:R-:W-:-:S04]  /*3c60*/  ISETP.NE.AND P0, PT, R8, R3, PT ;  /* 0x000000030800720c */ /* 0x000fc80003f05270 */
[----:B------:R-:W-:-:S07]  /*3c70*/  ISETP.EQ.OR P0, PT, R14, 0x2, !P0 ;  /* 0x000000020e00780c */ /* 0x000fce0004702670 */
[----:B------:R-:W-:Y:S06]  /*3c80*/  @!P1 BRA `(.L_x_138) ;  /* 0x00000000001c9947 */ /* 0x000fec0003800000 */
[----:B------:R-:W-:Y:S02]  /*3c90*/  R2UR UR4, R46 ;  /* 0x000000002e0472ca */ /* 0x000fe400000e0000 */
[----:B------:R-:W-:-:S13]  /*3ca0*/  R2UR UR5, R47 ;  /* 0x000000002f0572ca */ /* 0x000fda00000e0000 */
[----:B------:R-:W2:Y:S02]  /*3cb0*/  LD.E.64 R6, desc[UR4][R4.64] ;  /* 0x0000000404067980 */ /* 0x000ea4000c101b00 */
[----:B--2---:R-:W-:-:S05]  /*3cc0*/  IMAD.WIDE.U32 R6, R9, 0x8, R6 ;  /* 0x0000000809067825 */ /* 0x004fca00078e0006 */
[----:B------:R-:W2:Y:S02]  /*3cd0*/  LD.E R3, desc[UR4][R6.64+0xc] ;  /* 0x00000c0406037980 */ /* 0x000ea4000c101900 */
[----:B--2---:R-:W-:-:S05]  /*3ce0*/  LOP3.LUT R3, R3, R0, RZ, 0xfc, !PT ;  /* 0x0000000003037212 */ /* 0x004fca00078efcff */
[----:B------:R0:W-:Y:S02]  /*3cf0*/  ST.E desc[UR4][R6.64+0xc], R3 ;  /* 0x00000c0306007985 */ /* 0x0001e4000c101904 */
.L_x_138:
[----:B------:R-:W-:Y:S05]  /*3d00*/  BSYNC.RECONVERGENT B2 ;  /* 0x0000000000027941 */ /* 0x000fea0003800200 */
.L_x_137:
[----:B------:R-:W-:Y:S05]  /*3d10*/  @P0 BRA `(.L_x_87) ;  /* 0x00000000001c0947 */ /* 0x000fea0003800000 */
[----:B------:R-:W-:Y:S02]  /*3d20*/  R2UR UR4, R46 ;  /* 0x000000002e0472ca */ /* 0x000fe400000e0000 */
[----:B------:R-:W-:-:S13]  /*3d30*/  R2UR UR5, R47 ;  /* 0x000000002f0572ca */ /* 0x000fda00000e0000 */
[----:B------:R-:W0:Y:S02]  /*3d40*/  LD.E.64 R4, desc[UR4][R4.64] ;  /* 0x0000000404047980 */ /* 0x000e24000c101b00 */
[----:B0-----:R-:W-:-:S05]  /*3d50*/  IMAD.WIDE.U32 R6, R9, 0x8, R4 ;  /* 0x0000000809067825 */ /* 0x001fca00078e0004 */
[----:B------:R-:W2:Y:S02]  /*3d60*/  LD.E R3, desc[UR4][R6.64+0x14] ;  /* 0x0000140406037980 */ /* 0x000ea4000c101900 */
[----:B--2---:R-:W-:-:S05]  /*3d70*/  LOP3.LUT R3, R3, R0, RZ, 0xfc, !PT ;  /* 0x0000000003037212 */ /* 0x004fca00078efcff */
[----:B------:R0:W-:Y:S02]  /*3d80*/  ST.E desc[UR4][R6.64+0x14], R3 ;  /* 0x0000140306007985 */ /* 0x0001e4000c101904 */
.L_x_87:
[----:B------:R-:W-:Y:S05]  /*3d90*/  BSYNC.RECONVERGENT B1 ;  /* 0x0000000000017941 */ /* 0x000fea0003800200 */
.L_x_86:
[----:B------:R-:W-:Y:S02]  /*3da0*/  R2UR UR4, R46 ;  /* 0x000000002e0472ca */ /* 0x000fe400000e0000 */
[----:B------:R-:W-:-:S13]  /*3db0*/  R2UR UR5, R47 ;  /* 0x000000002f0572ca */ /* 0x000fda00000e0000 */
[----:B------:R-:W2:Y:S02]  /*3dc0*/  LD.E R0, desc[UR4][R52.64+0x34] ;  /* 0x0000340434007980 */ /* 0x000ea4000c101900 */
[C---:B--2---:R-:W-:Y:S01]  /*3dd0*/  ISETP.GE.AND P0, PT, R0.reuse, 0x2, PT ;  /* 0x000000020000780c */ /* 0x044fe20003f06270 */
[----:B------:R-:W-:-:S05]  /*3de0*/  VIADD R9, R0, 0x1 ;  /* 0x0000000100097836 */ /* 0x000fca0000000000 */
[----:B------:R2:W-:Y:S07]  /*3df0*/  ST.E desc[UR4][R52.64+0x34], R9 ;  /* 0x0000340934007985 */ /* 0x0005ee000c101904 */
[----:B------:R-:W-:Y:S05]  /*3e00*/  @!P0 BRA `(.L_x_139) ;  /* 0xffffffe000e48947 */ /* 0x000fea000383ffff */
[----:B------:R-:W-:Y:S05]  /*3e10*/  BSYNC.RECONVERGENT B0 ;  /* 0x0000000000007941 */ /* 0x000fea0003800200 */
.L_x_70:
[----:B------:R-:W-:Y:S02]  /*3e20*/  R2UR UR4, R46 ;  /* 0x000000002e0472ca */ /* 0x000fe400000e0000 */
[----:B------:R-:W-:-:S13]  /*3e30*/  R2UR UR5, R47 ;  /* 0x000000002f0572ca */ /* 0x000fda00000e0000 */
[----:B-----5:R-:W2:Y:S02]  /*3e40*/  LD.E.64 R4, desc[UR4][R52.64+0x28] ;  /* 0x0000280434047980 */ /* 0x020ea4000c101b00 */
[----:B--2---:R-:W-:-:S13]  /*3e50*/  ISETP.NE.AND P0, PT, R4, RZ, PT ;  /* 0x000000ff0400720c */ /* 0x004fda0003f05270 */
[----:B------:R-:W-:Y:S05]  /*3e60*/  @P0 BRA `(.L_x_69) ;  /* 0x0000000800d40947 */ /* 0x000fea0003800000 */
[----:B------:R-:W-:Y:S01]  /*3e70*/  ISETP.NE.AND P0, PT, R5, RZ, PT ;  /* 0x000000ff0500720c */ /* 0x000fe20003f05270 */
[----:B------:R-:W-:-:S12]  /*3e80*/  BSSY.RECONVERGENT B0, `(.L_x_140) ;  /* 0x000004d000007945 */ /* 0x000fd80003800200 */
[----:B------:R-:W-:Y:S05]  /*3e90*/  @P0 BRA `(.L_x_141) ;  /* 0x00000004002c0947 */ /* 0x000fea0003800000 */
[C---:B------:R-:W-:Y:S02]  /*3ea0*/  R2UR UR6, R46.reuse ;  /* 0x000000002e0672ca */ /* 0x040fe400000e0000 */
[C---:B------:R-:W-:Y:S02]  /*3eb0*/  R2UR UR7, R47.reuse ;  /* 0x000000002f0772ca */ /* 0x040fe400000e0000 */
[----:B------:R-:W-:Y:S02]  /*3ec0*/  R2UR UR4, R46 ;  /* 0x000000002e0472ca */ /* 0x000fe400000e0000 */
[----:B------:R-:W-:-:S09]  /*3ed0*/  R2UR UR5, R47 ;  /* 0x000000002f0572ca */ /* 0x000fd200000e0000 */
[----:B0-----:R-:W2:Y:S04]  /*3ee0*/  LD.E R3, desc[UR6][R52.64+0x10] ;  /* 0x0000100634037980 */ /* 0x001ea8000c101900 */
[----:B------:R-:W5:Y:S01]  /*3ef0*/  LD.E.64 R4, desc[UR4][R52.64+0x8] ;  /* 0x0000080434047980 */ /* 0x000f62000c101b00 */
[----:B------:R-:W-:Y:S01]  /*3f00*/  R2UR UR8, R46 ;  /* 0x000000002e0872ca */ /* 0x000fe200000e0000 */
[----:B-1-3--:R-:W-:Y:S01]  /*3f10*/  IMAD.MOV.U32 R6, RZ, RZ, R44 ;  /* 0x000000ffff067224 */ /* 0x00afe200078e002c */
[----:B------:R-:W-:Y:S01]  /*3f20*/  R2UR UR9, R47 ;  /* 0x000000002f0972ca */ /* 0x000fe200000e0000 */
[----:B------:R-:W-:Y:S02]  /*3f30*/  IMAD.MOV.U32 R7, RZ, RZ, R45 ;  /* 0x000000ffff077224 */ /* 0x000fe400078e002d */
[----:B----4-:R-:W-:-:S05]  /*3f40*/  IMAD.MOV.U32 R11, RZ, RZ, 0x1 ;  /* 0x00000001ff0b7424 */ /* 0x010fca00078e00ff */
[----:B------:R0:W-:Y:S01]  /*3f50*/  ST.E desc[UR4][R52.64+0x2c], R11 ;  /* 0x00002c0b34007985 */ /* 0x0001e2000c101904 */
[----:B--2---:R-:W-:-:S04]  /*3f60*/  IMAD.WIDE R6, R3, 0x8, R6 ;  /* 0x0000000803067825 */ /* 0x004fc800078e0206 */
[----:B-----5:R-:W2:Y:S04]  /*3f70*/  LD.E.U16 R3, desc[UR8][R4.64+0x8] ;  /* 0x0000080804037980 */ /* 0x020ea8000c101500 */
[----:B------:R-:W2:Y:S04]  /*3f80*/  LDG.E.64 R6, desc[UR6][R6.64] ;  /* 0x0000000606067981 */ /* 0x000ea8000c1e1b00 */
[----:B--2---:R0:W-:Y:S04]  /*3f90*/  ST.E.U16 desc[UR4][R6.64+0x8], R3 ;  /* 0x0000080306007985 */ /* 0x0041e8000c101504 */
[----:B------:R-:W2:Y:S04]  /*3fa0*/  LD.E.U8 R9, desc[UR6][R4.64+0x18] ;  /* 0x0000180604097980 */ /* 0x000ea8000c101100 */
[----:B--2---:R0:W-:Y:S04]  /*3fb0*/  ST.E.U8 desc[UR4][R6.64+0x18], R9 ;  /* 0x0000180906007985 */ /* 0x0041e8000c101104 */
[----:B------:R-:W2:Y:S01]  /*3fc0*/  LD.E.U16 R0, desc[UR6][R4.64+0x8] ;  /* 0x0000080604007980 */ /* 0x000ea2000c101500 */
[----:B------:R-:W-:Y:S01]  /*3fd0*/  BSSY.RECONVERGENT B1, `(.L_x_142) ;  /* 0x000002e000017945 */ /* 0x000fe20003800200 */
[----:B--2---:R-:W-:-:S04]  /*3fe0*/  PRMT R8, R0, 0x9910, RZ ;  /* 0x0000991000087816 */ /* 0x004fc800000000ff */
[----:B------:R-:W-:-:S13]  /*3ff0*/  ISETP.GE.AND P0, PT, R8, 0x1, PT ;  /* 0x000000010800780c */ /* 0x000fda0003f06270 */
[----:B0-----:R-:W-:Y:S05]  /*4000*/  @!P0 BRA `(.L_x_143) ;  /* 0x0000000000a88947 */ /* 0x001fea0003800000 */
[----:B------:R-:W-:-:S07]  /*4010*/  IMAD.MOV.U32 R3, RZ, RZ, RZ ;  /* 0x000000ffff037224 */ /* 0x000fce00078e00ff */
.L_x_147:
[----:B------:R-:W-:Y:S01]  /*4020*/  PRMT R8, R0, 0x9910, RZ ;  /* 0x0000991000087816 */ /* 0x000fe200000000ff */
[----:B------:R-:W-:Y:S03]  /*4030*/  BSSY.RECONVERGENT B2, `(.L_x_144) ;  /* 0x0000023000027945 */ /* 0x000fe60003800200 */
[----:B------:R-:W-:-:S13]  /*4040*/  ISETP.GE.AND P0, PT, R8, 0x1, PT ;  /* 0x000000010800780c */ /* 0x000fda0003f06270 */
[----:B------:R-:W-:Y:S05]  /*4050*/  @!P0 BRA `(.L_x_145) ;  /* 0x0000000000808947 */ /* 0x000fea0003800000 */
[----:B------:R-:W-:Y:S01]  /*4060*/  BSSY.RECONVERGENT B3, `(.L_x_145) ;  /* 0x000001f000037945 */ /* 0x000fe20003800200 */
[----:B------:R-:W-:-:S07]  /*4070*/  IMAD.MOV.U32 R35, RZ, RZ, RZ ;  /* 0x000000ffff237224 */ /* 0x000fce00078e00ff */
.L_x_146:
        /* <DEDUP_REMOVED lines=30> */
.L_x_145:
[----:B------:R-:W-:Y:S05]  /*4260*/  BSYNC.RECONVERGENT B2 ;  /* 0x0000000000027941 */ /* 0x000fea0003800200 */
.L_x_144:
[----:B------:R-:W-:Y:S01]  /*4270*/  VIADD R3, R3, 0x1 ;  /* 0x0000000103037836 */ /* 0x000fe20000000000 */
[----:B------:R-:W-:-:S04]  /*4280*/  PRMT R8, R0, 0x9910, RZ ;  /* 0x0000991000087816 */ /* 0x000fc800000000ff */
[----:B------:R-:W-:-:S13]  /*4290*/  ISETP.GE.AND P0, PT, R3, R8, PT ;  /* 0x000000080300720c */ /* 0x000fda0003f06270 */
[----:B------:R-:W-:Y:S05]  /*42a0*/  @!P0 BRA `(.L_x_147) ;  /* 0xfffffffc005c8947 */ /* 0x000fea000383ffff */
.L_x_143:
[----:B------:R-:W-:Y:S05]  /*42b0*/  BSYNC.RECONVERGENT B1 ;  /* 0x0000000000017941 */ /* 0x000fea0003800200 */
.L_x_142:
[----:B------:R-:W-:Y:S02]  /*42c0*/  R2UR UR4, R46 ;  /* 0x000000002e0472ca */ /* 0x000fe400000e0000 */
[----:B------:R-:W-:-:S13]  /*42d0*/  R2UR UR5, R47 ;  /* 0x000000002f0572ca */ /* 0x000fda00000e0000 */
[----:B------:R-:W2:Y:S01]  /*42e0*/  LD.E R3, desc[UR4][R52.64+0x10] ;  /* 0x0000100434037980 */ /* 0x000ea2000c101900 */
[----:B------:R-:W-:Y:S02]  /*42f0*/  IMAD.MOV.U32 R4, RZ, RZ, R44 ;  /* 0x000000ffff047224 */ /* 0x000fe400078e002c */
[----:B------:R-:W-:Y:S02]  /*4300*/  IMAD.MOV.U32 R5, RZ, RZ, R45 ;  /* 0x000000ffff057224 */ /* 0x000fe400078e002d */
[----:B--2---:R-:W-:-:S06]  /*4310*/  IMAD.WIDE R4, R3, 0x8, R4 ;  /* 0x0000000803047825 */ /* 0x004fcc00078e0204 */
[----:B------:R-:W2:Y:S01]  /*4320*/  LDG.E.64 R4, desc[UR4][R4.64] ;  /* 0x0000000404047981 */ /* 0x000ea2000c1e1b00 */
[----:B------:R-:W-:-:S05]  /*4330*/  IMAD.MOV.U32 R0, RZ, RZ, 0x31 ;  /* 0x00000031ff007424 */ /* 0x000fca00078e00ff */
[----:B--2---:R2:W-:Y:S02]  /*4340*/  ST.E.U8 desc[UR4][R4.64+0x18], R0 ;  /* 0x0000180004007985 */ /* 0x0045e4000c101104 */
.L_x_141:
[----:B------:R-:W-:Y:S05]  /*4350*/  BSYNC.RECONVERGENT B0 ;  /* 0x0000000000007941 */ /* 0x000fea0003800200 */
.L_x_140:
[----:B------:R-:W-:-:S13]  /*4360*/  ISETP.GT.AND P0, PT, R2, 0xd, PT ;  /* 0x0000000d0200780c */ /* 0x000fda0003f04270 */
[----:B------:R-:W-:Y:S05]  /*4370*/  @P0 BRA `(.L_x_69) ;  /* 0x0000000400900947 */ /* 0x000fea0003800000 */
[----:B------:R-:W-:Y:S02]  /*4380*/  R2UR UR4, R46 ;  /* 0x000000002e0472ca */ /* 0x000fe400000e0000 */
[----:B------:R-:W-:-:S13]  /*4390*/  R2UR UR5, R47 ;  /* 0x000000002f0572ca */ /* 0x000fda00000e0000 */
[----:B01-3--:R-:W3:Y:S02]  /*43a0*/  LD.E.64 R6, desc[UR4][R54.64] ;  /* 0x0000000436067980 */ /* 0x00bee4000c101b00 */
[----:B---3--:R-:W-:-:S04]  /*43b0*/  ISETP.NE.U32.AND P0, PT, R6, RZ, PT ;  /* 0x000000ff0600720c */ /* 0x008fc80003f05070 */
[----:B------:R-:W-:-:S13]  /*43c0*/  ISETP.NE.AND.EX P0, PT, R7, RZ, PT, P0 ;  /* 0x000000ff0700720c */ /* 0x000fda0003f05300 */
[----:B------:R-:W-:Y:S05]  /*43d0*/  @!P0 BRA `(.L_x_148) ;  /* 0x0000000000388947 */ /* 0x000fea0003800000 */
[----:B------:R-:W-:Y:S02]  /*43e0*/  R2UR UR4, R46 ;  /* 0x000000002e0472ca */ /* 0x000fe400000e0000 */
[----:B------:R-:W-:-:S13]  /*43f0*/  R2UR UR5, R47 ;  /* 0x000000002f0572ca */ /* 0x000fda00000e0000 */
[----:B--2---:R0:W5:Y:S04]  /*4400*/  LD.E.64 R4, desc[UR4][R52.64+0x8] ;  /* 0x0000080434047980 */ /* 0x004168000c101b00 */
[----:B----4-:R0:W5:Y:S01]  /*4410*/  LD.E R11, desc[UR4][R52.64+0x18] ;  /* 0x00001804340b7980 */ /* 0x010162000c101900 */
[----:B------:R-:W-:Y:S01]  /*4420*/  IMAD.MOV.U32 R8, RZ, RZ, R30 ;  /* 0x000000ffff087224 */ /* 0x000fe200078e001e */
[----:B------:R-:W-:Y:S01]  /*4430*/  MOV R20, 0x44b0 ;  /* 0x000044b000147802 */ /* 0x000fe20000000f00 */
[----:B------:R-:W-:Y:S02]  /*4440*/  IMAD.MOV.U32 R9, RZ, RZ, R29 ;  /* 0x000000ffff097224 */ /* 0x000fe400078e001d */
[----:B------:R-:W-:Y:S02]  /*4450*/  IMAD.MOV.U32 R10, RZ, RZ, R17 ;  /* 0x000000ffff0a7224 */ /* 0x000fe400078e0011 */
[----:B------:R-:W-:-:S02]  /*4460*/  IMAD.MOV.U32 R12, RZ, RZ, R44 ;  /* 0x000000ffff0c7224 */ /* 0x000fc400078e002c */
[----:B------:R-:W-:Y:S02]  /*4470*/  IMAD.MOV.U32 R13, RZ, RZ, R45 ;  /* 0x000000ffff0d7224 */ /* 0x000fe400078e002d */
[----:B------:R-:W-:Y:S02]  /*4480*/  IMAD.MOV.U32 R14, RZ, RZ, R28 ;  /* 0x000000ffff0e7224 */ /* 0x000fe400078e001c */
[----:B0-----:R-:W-:-:S07]  /*4490*/  IMAD.MOV.U32 R21, RZ, RZ, 0x0 ;  /* 0x00000000ff157424 */ /* 0x001fce00078e00ff */
[----:B-----5:R-:W-:Y:S05]  /*44a0*/  CALL.REL.NOINC `($_Z7computeP4gridP4pathPS2_PS0_$_Z16computeRecursiveP4gridP4pathPS2_iiPS0_i) ;  /* 0xffffffbc00387944 */ /* 0x020fea0003c3ffff */
[----:B------:R-:W-:Y:S05]  /*44b0*/  BRA `(.L_x_69) ;  /* 0x0000000400407947 */ /* 0x000fea0003800000 */
.L_x_148:
[----:B------:R-:W-:Y:S02]  /*44c0*/  R2UR UR4, R46 ;  /* 0x000000002e0472ca */ /* 0x000fe400000e0000 */
[----:B------:R-:W-:-:S13]  /*44d0*/  R2UR UR5, R47 ;  /* 0x000000002f0572ca */ /* 0x000fda00000e0000 */
[----:B--2---:R-:W2:Y:S01]  /*44e0*/  LD.E R0, desc[UR4][R52.64] ;  /* 0x0000000434007980 */ /* 0x004ea2000c101900 */
[----:B------:R-:W-:Y:S01]  /*44f0*/  MOV R3, 0x8 ;  /* 0x0000000800037802 */ /* 0x000fe20000000f00 */
[----:B------:R-:W0:Y:S01]  /*4500*/  LDCU.64 UR4, c[0x4][0x10] ;  /* 0x01000200ff0477ac */ /* 0x000e220008000a00 */
[----:B------:R-:W-:Y:S02]  /*4510*/  IMAD.MOV.U32 R6, RZ, RZ, R19 ;  /* 0x000000ffff067224 */ /* 0x000fe400078e0013 */
[----:B------:R1:W3:Y:S01]  /*4520*/  LDC.64 R8, c[0x4][R3] ;  /* 0x0100000003087b82 */ /* 0x0002e20000000a00 */
[----:B------:R-:W-:Y:S02]  /*4530*/  IMAD.MOV.U32 R7, RZ, RZ, R18 ;  /* 0x000000ffff077224 */ /* 0x000fe400078e0012 */
[----:B0-----:R-:W-:Y:S02]  /*4540*/  IMAD.U32 R4, RZ, RZ, UR4 ;  /* 0x00000004ff047e24 */ /* 0x001fe4000f8e00ff */
[----:B------:R-:W-:Y:S01]  /*4550*/  IMAD.U32 R5, RZ, RZ, UR5 ;  /* 0x00000005ff057e24 */ /* 0x000fe2000f8e00ff */
[----:B--23--:R1:W-:Y:S06]  /*4560*/  STL [R1], R0 ;  /* 0x0000000001007387 */ /* 0x00c3ec0000100800 */
[----:B------:R-:W-:-:S07]  /*4570*/  LEPC R20, `(.L_x_149) ;  /* 0x000000001014794e */ /* 0x000fce0000000000 */
[----:B-1--4-:R-:W-:Y:S05]  /*4580*/  CALL.ABS.NOINC R8 ;  /* 0x0000000008007343 */ /* 0x012fea0003c00000 */
.L_x_149:
[C---:B------:R-:W-:Y:S01]  /*4590*/  R2UR UR4, R46.reuse ;  /* 0x000000002e0472ca */ /* 0x040fe200000e0000 */
[----:B------:R-:W-:Y:S01]  /*45a0*/  IMAD.MOV.U32 R4, RZ, RZ, R30 ;  /* 0x000000ffff047224 */ /* 0x000fe200078e001e */
[C---:B------:R-:W-:Y:S01]  /*45b0*/  R2UR UR5, R47.reuse ;  /* 0x000000002f0572ca */ /* 0x040fe200000e0000 */
[----:B------:R-:W-:Y:S01]  /*45c0*/  IMAD.MOV.U32 R5, RZ, RZ, R29 ;  /* 0x000000ffff057224 */ /* 0x000fe200078e001d */
[C---:B------:R-:W-:Y:S02]  /*45d0*/  R2UR UR6, R46.reuse ;  /* 0x000000002e0672ca */ /* 0x040fe400000e0000 */
[C---:B------:R-:W-:Y:S02]  /*45e0*/  R2UR UR7, R47.reuse ;  /* 0x000000002f0772ca */ /* 0x040fe400000e0000 */
[----:B------:R-:W-:Y:S02]  /*45f0*/  R2UR UR8, R46 ;  /* 0x000000002e0872ca */ /* 0x000fe400000e0000 */
[----:B------:R-:W-:-:S05]  /*4600*/  R2UR UR9, R47 ;  /* 0x000000002f0972ca */ /* 0x000fca00000e0000 */
[----:B------:R0:W5:Y:S04]  /*4610*/  LD.E.64 R54, desc[UR4][R4.64] ;  /* 0x0000000404367980 */ /* 0x000168000c101b00 */
[----:B------:R0:W-:Y:S04]  /*4620*/  ST.E desc[UR6][R52.64+0x38], RZ ;  /* 0x000038ff34007985 */ /* 0x0001e8000c101906 */
[----:B------:R-:W2:Y:S01]  /*4630*/  LD.E.U16 R0, desc[UR8][R38.64+0x8] ;  /* 0x0000080826007980 */ /* 0x000ea2000c101500 */
[----:B------:R-:W-:-:S05]  /*4640*/  IADD3 R30, P1, PT, R30, 0x8, RZ ;  /* 0x000000081e1e7810 */ /* 0x000fca0007f3e0ff */
[----:B------:R-:W-:Y:S01]  /*4650*/  IMAD.X R29, RZ, RZ, R29, P1 ;  /* 0x000000ffff1d7224 */ /* 0x000fe200008e061d */
[----:B--2---:R-:W-:-:S04]  /*4660*/  PRMT R0, R0, 0x9910, RZ ;  /* 0x0000991000007816 */ /* 0x004fc800000000ff */
[----:B------:R-:W-:-:S13]  /*4670*/  ISETP.GE.AND P0, PT, R0, 0x1, PT ;  /* 0x000000010000780c */ /* 0x000fda0003f06270 */
[----:B0-----:R-:W-:Y:S05]  /*4680*/  @!P0 BRA `(.L_x_69) ;  /* 0x0000000000cc8947 */ /* 0x001fea0003800000 */
[----:B------:R-:W-:-:S07]  /*4690*/  IMAD.MOV.U32 R3, RZ, RZ, RZ ;  /* 0x000000ffff037224 */ /* 0x000fce00078e00ff */
.L_x_154:
[C---:B------:R-:W-:Y:S02]  /*46a0*/  R2UR UR4, R46.reuse ;  /* 0x000000002e0472ca */ /* 0x040fe400000e0000 */
[C---:B------:R-:W-:Y:S02]  /*46b0*/  R2UR UR5, R47.reuse ;  /* 0x000000002f0572ca */ /* 0x040fe400000e0000 */
[----:B------:R-:W-:Y:S02]  /*46c0*/  R2UR UR6, R46 ;  /* 0x000000002e0672ca */ /* 0x000fe400000e0000 */
[----:B------:R-:W-:-:S09]  /*46d0*/  R2UR UR7, R47 ;  /* 0x000000002f0772ca */ /* 0x000fd200000e0000 */
[----:B0-----:R0:W-:Y:S04]  /*46e0*/  ST.E desc[UR4][R52.64+0x3c], RZ ;  /* 0x00003cff34007985 */ /* 0x0011e8000c101904 */
[----:B------:R-:W2:Y:S01]  /*46f0*/  LD.E.U16 R0, desc[UR6][R38.64+0x8] ;  /* 0x0000080626007980 */ /* 0x000ea2000c101500 */
[----:B------:R-:W-:Y:S01]  /*4700*/  BSSY.RECONVERGENT B8, `(.L_x_150) ;  /* 0x0000022000087945 */ /* 0x000fe20003800200 */
[----:B--2---:R-:W-:-:S04]  /*4710*/  PRMT R0, R0, 0x9910, RZ ;  /* 0x0000991000007816 */ /* 0x004fc800000000ff */
[----:B------:R-:W-:-:S13]  /*4720*/  ISETP.GE.AND P0, PT, R0, 0x1, PT ;  /* 0x000000010000780c */ /* 0x000fda0003f06270 */
[----:B0-----:R-:W-:Y:S05]  /*4730*/  @!P0 BRA `(.L_x_151) ;  /* 0x0000000000788947 */ /* 0x001fea0003800000 */
[----:B------:R-:W-:Y:S01]  /*4740*/  BSSY.RECONVERGENT B9, `(.L_x_152) ;  /* 0x000001a000097945 */ /* 0x000fe20003800200 */
[----:B------:R-:W-:-:S07]  /*4750*/  IMAD.MOV.U32 R11, RZ, RZ, RZ ;  /* 0x000000ffff0b7224 */ /* 0x000fce00078e00ff */
.L_x_153:
[----:B------:R-:W-:Y:S02]  /*4760*/  R2UR UR4, R46 ;  /* 0x000000002e0472ca */ /* 0x000fe400000e0000 */
[----:B------:R-:W-:-:S13]  /*4770*/  R2UR UR5, R47 ;  /* 0x000000002f0572ca */ /* 0x000fda00000e0000 */
[----:B-----5:R0:W5:Y:S04]  /*4780*/  LD.E.64 R4, desc[UR4][R52.64+0x8] ;  /* 0x0000080434047980 */ /* 0x020168000c101b00 */
[----:B------:R0:W5:Y:S01]  /*4790*/  LD.E R10, desc[UR4][R52.64+0x38] ;  /* 0x00003804340a7980 */ /* 0x000162000c101900 */
[----:B------:R-:W-:Y:S01]  /*47a0*/  IMAD.MOV.U32 R6, RZ, RZ, R54 ;  /* 0x000000ffff067224 */ /* 0x000fe200078e0036 */
[----:B------:R-:W-:Y:S01]  /*47b0*/  MOV R20, 0x4840 ;  /* 0x0000484000147802 */ /* 0x000fe20000000f00 */
[----:B------:R-:W-:Y:S02]  /*47c0*/  IMAD.MOV.U32 R7, RZ, RZ, R55 ;  /* 0x000000ffff077224 */ /* 0x000fe400078e0037 */
[----:B------:R-:W-:Y:S02]  /*47d0*/  IMAD.MOV.U32 R8, RZ, RZ, R30 ;  /* 0x000000ffff087224 */ /* 0x000fe400078e001e */
[----:B------:R-:W-:-:S02]  /*47e0*/  IMAD.MOV.U32 R9, RZ, RZ, R29 ;  /* 0x000000ffff097224 */ /* 0x000fc400078e001d */
[----:B------:R-:W-:Y:S02]  /*47f0*/  IMAD.MOV.U32 R12, RZ, RZ, R44 ;  /* 0x000000ffff0c7224 */ /* 0x000fe400078e002c */
[----:B------:R-:W-:Y:S02]  /*4800*/  IMAD.MOV.U32 R13, RZ, RZ, R45 ;  /* 0x000000ffff0d7224 */ /* 0x000fe400078e002d */
[----:B------:R-:W-:Y:S02]  /*4810*/  IMAD.MOV.U32 R14, RZ, RZ, R28 ;  /* 0x000000ffff0e7224 */ /* 0x000fe400078e001c */
[----:B0-----:R-:W-:-:S07]  /*4820*/  IMAD.MOV.U32 R21, RZ, RZ, 0x0 ;  /* 0x00000000ff157424 */ /* 0x001fce00078e00ff */
[----:B-----5:R-:W-:Y:S05]  /*4830*/  CALL.REL.NOINC `($_Z7computeP4gridP4pathPS2_PS0_$_Z16computeRecursiveP4gridP4pathPS2_iiPS0_i) ;  /* 0xffffffb800547944 */ /* 0x020fea0003c3ffff */
[----:B------:R-:W-:Y:S02]  /*4840*/  R2UR UR4, R46 ;  /* 0x000000002e0472ca */ /* 0x000fe400000e0000 */
[----:B------:R-:W-:-:S13]  /*4850*/  R2UR UR5, R47 ;  /* 0x000000002f0572ca */ /* 0x000fda00000e0000 */
[----:B------:R-:W2:Y:S01]  /*4860*/  LD.E R11, desc[UR4][R52.64+0x3c] ;  /* 0x00003c04340b7980 */ /* 0x000ea2000c101900 */
[----:B------:R-:W-:Y:S02]  /*4870*/  R2UR UR6, R46 ;  /* 0x000000002e0672ca */ /* 0x000fe400000e0000 */
[----:B------:R-:W-:Y:S01]  /*4880*/  R2UR UR7, R47 ;  /* 0x000000002f0772ca */ /* 0x000fe200000e0000 */
[----:B--2---:R-:W-:-:S05]  /*4890*/  VIADD R11, R11, 0x1 ;  /* 0x000000010b0b7836 */ /* 0x004fca0000000000 */
[----:B------:R0:W-:Y:S07]  /*48a0*/  ST.E desc[UR4][R52.64+0x3c], R11 ;  /* 0x00003c0b34007985 */ /* 0x0001ee000c101904 */
[----:B------:R-:W2:Y:S02]  /*48b0*/  LD.E.S16 R0, desc[UR6][R38.64+0x8] ;  /* 0x0000080626007980 */ /* 0x000ea4000c101700 */
[----:B--2---:R-:W-:-:S13]  /*48c0*/  ISETP.GE.AND P0, PT, R11, R0, PT ;  /* 0x000000000b00720c */ /* 0x004fda0003f06270 */
[----:B0-----:R-:W-:Y:S05]  /*48d0*/  @!P0 BRA `(.L_x_153) ;  /* 0xfffffffc00a08947 */ /* 0x001fea000383ffff */
[----:B------:R-:W-:Y:S05]  /*48e0*/  BSYNC.RECONVERGENT B9 ;  /* 0x0000000000097941 */ /* 0x000fea0003800200 */
.L_x_152:
[----:B------:R-:W-:Y:S02]  /*48f0*/  R2UR UR4, R46 ;  /* 0x000000002e0472ca */ /* 0x000fe400000e0000 */
[----:B------:R-:W-:-:S13]  /*4900*/  R2UR UR5, R47 ;  /* 0x000000002f0572ca */ /* 0x000fda00000e0000 */
[----:B------:R0:W5:Y:S02]  /*4910*/  LD.E R3, desc[UR4][R52.64+0x38] ;  /* 0x0000380434037980 */ /* 0x000164000c101900 */
.L_x_151:
[----:B------:R-:W-:Y:S05]  /*4920*/  BSYNC.RECONVERGENT B8 ;  /* 0x0000000000087941 */ /* 0x000fea0003800200 */
.L_x_150:
[C---:B------:R-:W-:Y:S01]  /*4930*/  R2UR UR4, R46.reuse ;  /* 0x000000002e0472ca */ /* 0x040fe200000e0000 */
[----:B-----5:R-:W-:Y:S01]  /*4940*/  VIADD R3, R3, 0x1 ;  /* 0x0000000103037836 */ /* 0x020fe20000000000 */
[C---:B------:R-:W-:Y:S02]  /*4950*/  R2UR UR5, R47.reuse ;  /* 0x000000002f0572ca */ /* 0x040fe400000e0000 */
[----:B------:R-:W-:Y:S02]  /*4960*/  R2UR UR6, R46 ;  /* 0x000000002e0672ca */ /* 0x000fe400000e0000 */
[----:B------:R-:W-:-:S09]  /*4970*/  R2UR UR7, R47 ;  /* 0x000000002f0772ca */ /* 0x000fd200000e0000 */
[----:B------:R1:W-:Y:S04]  /*4980*/  ST.E desc[UR4][R52.64+0x38], R3 ;  /* 0x0000380334007985 */ /* 0x0003e8000c101904 */
[----:B------:R-:W2:Y:S02]  /*4990*/  LD.E.S16 R0, desc[UR6][R38.64+0x8] ;  /* 0x0000080626007980 */ /* 0x000ea4000c101700 */
[----:B--2---:R-:W-:-:S13]  /*49a0*/  ISETP.GE.AND P0, PT, R3, R0, PT ;  /* 0x000000000300720c */ /* 0x004fda0003f06270 */
[----:B-1----:R-:W-:Y:S05]  /*49b0*/  @!P0 BRA `(.L_x_154) ;  /* 0xfffffffc00388947 */ /* 0x002fea000383ffff */
.L_x_69:
[----:B------:R-:W-:Y:S05]  /*49c0*/  BSYNC.RECONVERGENT B6 ;  /* 0x0000000000067941 */ /* 0x000fea0003800200 */
.L_x_68:
[C---:B------:R-:W-:Y:S02]  /*49d0*/  R2UR UR6, R46.reuse ;  /* 0x000000002e0672ca */ /* 0x040fe400000e0000 */
[C---:B------:R-:W-:Y:S02]  /*49e0*/  R2UR UR7, R47.reuse ;  /* 0x000000002f0772ca */ /* 0x040fe400000e0000 */
[----:B------:R-:W-:Y:S02]  /*49f0*/  R2UR UR4, R46 ;  /* 0x000000002e0472ca */ /* 0x000fe400000e0000 */
[----:B------:R-:W-:-:S09]  /*4a00*/  R2UR UR5, R47 ;  /* 0x000000002f0572ca */ /* 0x000fd200000e0000 */
[----:B0-----:R-:W3:Y:S04]  /*4a10*/  LD.E.U16 R3, desc[UR6][R38.64+0x8] ;  /* 0x0000080626037980 */ /* 0x001ee8000c101500 */
[----:B--2---:R-:W3:Y:S04]  /*4a20*/  LD.E.64 R4, desc[UR4][R52.64+0x8] ;  /* 0x0000080434047980 */ /* 0x004ee8000c101b00 */
[----:B---3--:R0:W-:Y:S04]  /*4a30*/  ST.E.U16 desc[UR4][R4.64+0x8], R3 ;  /* 0x0000080304007985 */ /* 0x0081e8000c101504 */
[----:B-1----:R-:W2:Y:S04]  /*4a40*/  LD.E.U8 R7, desc[UR6][R38.64+0x18] ;  /* 0x0000180626077980 */ /* 0x002ea8000c101100 */
[----:B--2---:R0:W-:Y:S04]  /*4a50*/  ST.E.U8 desc[UR4][R4.64+0x18], R7 ;  /* 0x0000180704007985 */ /* 0x0041e8000c101104 */
[----:B------:R-:W2:Y:S01]  /*4a60*/  LD.E.U16 R0, desc[UR6][R38.64+0x8] ;  /* 0x0000080626007980 */ /* 0x000ea2000c101500 */
[----:B------:R-:W-:Y:S01]  /*4a70*/  BSSY.RECONVERGENT B0, `(.L_x_155) ;  /* 0x000002e000007945 */ /* 0x000fe20003800200 */
[----:B--2---:R-:W-:-:S04]  /*4a80*/  PRMT R6, R0, 0x9910, RZ ;  /* 0x0000991000067816 */ /* 0x004fc800000000ff */
[----:B------:R-:W-:-:S13]  /*4a90*/  ISETP.GE.AND P0, PT, R6, 0x1, PT ;  /* 0x000000010600780c */ /* 0x000fda0003f06270 */
[----:B0-----:R-:W-:Y:S05]  /*4aa0*/  @!P0 BRA `(.L_x_156) ;  /* 0x0000000000a88947 */ /* 0x001fea0003800000 */
[----:B------:R-:W-:-:S07]  /*4ab0*/  IMAD.MOV.U32 R3, RZ, RZ, RZ ;  /* 0x000000ffff037224 */ /* 0x000fce00078e00ff */
.L_x_160:
[----:B------:R-:W-:Y:S01]  /*4ac0*/  PRMT R6, R0, 0x9910, RZ ;  /* 0x0000991000067816 */ /* 0x000fe200000000ff */
[----:B------:R-:W-:Y:S03]  /*4ad0*/  BSSY.RECONVERGENT B1, `(.L_x_157) ;  /* 0x0000023000017945 */ /* 0x000fe60003800200 */
[----:B------:R-:W-:-:S13]  /*4ae0*/  ISETP.GE.AND P0, PT, R6, 0x1, PT ;  /* 0x000000010600780c */ /* 0x000fda0003f06270 */
[----:B------:R-:W-:Y:S05]  /*4af0*/  @!P0 BRA `(.L_x_158) ;  /* 0x0000000000808947 */ /* 0x000fea0003800000 */
[----:B------:R-:W-:Y:S01]  /*4b00*/  BSSY.RECONVERGENT B2, `(.L_x_158) ;  /* 0x000001f000027945 */ /* 0x000fe20003800200 */
[----:B------:R-:W-:-:S07]  /*4b10*/  IMAD.MOV.U32 R33, RZ, RZ, RZ ;  /* 0x000000ffff217224 */ /* 0x000fce00078e00ff */
.L_x_159:
[----:B------:R-:W-:Y:S02]  /*4b20*/  R2UR UR4, R46 ;  /* 0x000000002e0472ca */ /* 0x000fe400000e0000 */
[----:B------:R-:W-:-:S13]  /*4b30*/  R2UR UR5, R47 ;  /* 0x000000002f0572ca */ /* 0x000fda00000e0000 */
[----:B------:R-:W2:Y:S01]  /*4b40*/  LD.E.64 R6, desc[UR4][R38.64] ;  /* 0x0000000426067980 */ /* 0x000ea2000c101b00 */
[----:B------:R-:W-:Y:S02]  /*4b50*/  R2UR UR6, R46 ;  /* 0x000000002e0672ca */ /* 0x000fe400000e0000 */
[----:B------:R-:W-:-:S13]  /*4b60*/  R2UR UR7, R47 ;  /* 0x000000002f0772ca */ /* 0x000fda00000e0000 */
[----:B------:R-:W4:Y:S01]  /*4b70*/  LD.E.64 R8, desc[UR6][R4.64] ;  /* 0x0000000604087980 */ /* 0x000f22000c101b00 */
[----:B--2---:R-:W-:-:S06]  /*4b80*/  IMAD.WIDE.U32 R6, R3, 0x8, R6 ;  /* 0x0000000803067825 */ /* 0x004fcc00078e0006 */
[----:B------:R-:W2:Y:S01]  /*4b90*/  LD.E.64 R6, desc[UR4][R6.64] ;  /* 0x0000000406067980 */ /* 0x000ea2000c101b00 */
[----:B----4-:R-:W-:-:S06]  /*4ba0*/  IMAD.WIDE.U32 R10, R3, 0x8, R8 ;  /* 0x00000008030a7825 */ /* 0x010fcc00078e0008 */
        /* <DEDUP_REMOVED lines=21> */
.L_x_158:
[----:B------:R-:W-:Y:S05]  /*4d00*/  BSYNC.RECONVERGENT B1 ;  /* 0x0000000000017941 */ /* 0x000fea0003800200 */
.L_x_157:
[----:B------:R-:W-:Y:S01]  /*4d10*/  VIADD R3, R3, 0x1 ;  /* 0x0000000103037836 */ /* 0x000fe20000000000 */
[----:B------:R-:W-:-:S04]  /*4d20*/  PRMT R6, R0, 0x9910, RZ ;  /* 0x0000991000067816 */ /* 0x000fc800000000ff */
[----:B------:R-:W-:-:S13]  /*4d30*/  ISETP.GE.AND P0, PT, R3, R6, PT ;  /* 0x000000060300720c */ /* 0x000fda0003f06270 */
[----:B------:R-:W-:Y:S05]  /*4d40*/  @!P0 BRA `(.L_x_160) ;  /* 0xfffffffc005c8947 */ /* 0x000fea000383ffff */
.L_x_156:
[----:B------:R-:W-:Y:S05]  /*4d50*/  BSYNC.RECONVERGENT B0 ;  /* 0x0000000000007941 */ /* 0x000fea0003800200 */
.L_x_155:
[----:B------:R-:W-:Y:S02]  /*4d60*/  R2UR UR4, R46 ;  /* 0x000000002e0472ca */ /* 0x000fe400000e0000 */
[----:B------:R-:W-:-:S13]  /*4d70*/  R2UR UR5, R47 ;  /* 0x000000002f0572ca */ /* 0x000fda00000e0000 */
[----:B------:R-:W2:Y:S01]  /*4d80*/  LD.E.64 R4, desc[UR4][R52.64+0x8] ;  /* 0x0000080434047980 */ /* 0x000ea2000c101b00 */
[----:B------:R-:W-:Y:S02]  /*4d90*/  R2UR UR6, R46 ;  /* 0x000000002e0672ca */ /* 0x000fe400000e0000 */
[----:B------:R-:W-:Y:S01]  /*4da0*/  R2UR UR7, R47 ;  /* 0x000000002f0772ca */ /* 0x000fe200000e0000 */
[----:B-----5:R-:W3:Y:S04]  /*4db0*/  LD.E R13, desc[UR4][R54.64+0xc] ;  /* 0x00000c04360d7980 */ /* 0x020ee8000c101900 */
[----:B--2---:R-:W2:Y:S02]  /*4dc0*/  LD.E.64 R4, desc[UR4][R4.64] ;  /* 0x0000000404047980 */ /* 0x004ea4000c101b00 */
[----:B--2---:R-:W-:-:S06]  /*4dd0*/  IMAD.WIDE R6, R17, 0x8, R4 ;  /* 0x0000000811067825 */ /* 0x004fcc00078e0204 */
[----:B------:R-:W2:Y:S02]  /*4de0*/  LD.E.64 R6, desc[UR6][R6.64] ;  /* 0x0000000606067980 */ /* 0x000ea4000c101b00 */
[----:B--2---:R-:W-:-:S05]  /*4df0*/  IMAD.WIDE R8, R16, 0x8, R6 ;  /* 0x0000000810087825 */ /* 0x004fca00078e0206 */
[----:B---3--:R0:W-:Y:S04]  /*4e00*/  ST.E desc[UR4][R8.64], R13 ;  /* 0x0000000d08007985 */ /* 0x0081e8000c101904 */
[----:B----4-:R-:W2:Y:S01]  /*4e10*/  LD.E.64 R10, desc[UR6][R52.64+0x8] ;  /* 0x00000806340a7980 */ /* 0x010ea2000c101b00 */
[----:B------:R-:W-:Y:S01]  /*4e20*/  ISETP.GE.AND P0, PT, R13, 0x1, PT ;  /* 0x000000010d00780c */ /* 0x000fe20003f06270 */
[----:B------:R-:W-:Y:S02]  /*4e30*/  BSSY.RECONVERGENT B0, `(.L_x_161) ;  /* 0x0000041000007945 */ /* 0x000fe40003800200 */
[----:B--2---:R-:W2:Y:S01]  /*4e40*/  LD.E.U16 R3, desc[UR6][R10.64+0x8] ;  /* 0x000008060a037980 */ /* 0x004ea2000c101500 */
[----:B------:R-:W-:-:S03]  /*4e50*/  IMAD.MOV.U32 R0, RZ, RZ, 0x1 ;  /* 0x00000001ff007424 */ /* 0x000fc600078e00ff */
[----:B------:R0:W5:Y:S01]  /*4e60*/  LD.E.64 R4, desc[UR4][R10.64] ;  /* 0x000000040a047980 */ /* 0x000162000c101b00 */
[----:B--2---:R-:W-:-:S05]  /*4e70*/  PRMT R6, R3, 0x9910, RZ ;  /* 0x0000991003067816 */ /* 0x004fca00000000ff */
[----:B0-----:R-:W-:Y:S05]  /*4e80*/  @!P0 BRA `(.L_x_162) ;  /* 0x0000000000ec8947 */ /* 0x001fea0003800000 */
        /* <DEDUP_REMOVED lines=20> */
.L_x_171:
[----:B------:R-:W-:Y:S02]  /*4fd0*/  VIADD R7, R7, 0x10 ;  /* 0x0000001007077836 */ /* 0x000fe40000000000 */
[----:B------:R-:W-:Y:S02]  /*4fe0*/  IMAD.MOV.U32 R8, RZ, RZ, R0 ;  /* 0x000000ffff087224 */ /* 0x000fe400078e0000 */
[----:B------:R-:W-:Y:S01]  /*4ff0*/  IMAD.U32 R0, R0, 0x10000, RZ ;  /* 0x0001000000007824 */ /* 0x000fe200078e00ff */
[----:B------:R-:W-:-:S13]  /*5000*/  ISETP.GE.AND P1, PT, R7, R12, PT ;  /* 0x0000000c0700720c */ /* 0x000fda0003f26270 */
[----:B------:R-:W-:Y:S05]  /*5010*/  @!P1 BRA `(.L_x_171) ;  /* 0xfffffffc00ec9947 */ /* 0x000fea000383ffff */
[----:B------:R-:W-:Y:S05]  /*5020*/  BSYNC.RECONVERGENT B5 ;  /* 0x0000000000057941 */ /* 0x000fea0003800200 */
.L_x_170:
[----:B------:R-:W-:-:S07]  /*5030*/  IMAD.SHL.U32 R31, R8, 0x1000, RZ ;  /* 0x00001000081f7824 */ /* 0x000fce00078e00ff */
.L_x_169:
[----:B------:R-:W-:Y:S05]  /*5040*/  BSYNC.RECONVERGENT B4 ;  /* 0x0000000000047941 */ /* 0x000fea0003800200 */
.L_x_168:
        /* <DEDUP_REMOVED lines=9> */
.L_x_167:
[----:B------:R-:W-:Y:S05]  /*50e0*/  BSYNC.RELIABLE B3 ;  /* 0x0000000000037941 */ /* 0x000fea0003800100 */
.L_x_166:
[----:B------:R-:W-:Y:S01]  /*50f0*/  BSSY.RECONVERGENT B3, `(.L_x_172) ;  /* 0x0000006000037945 */ /* 0x000fe20003800200 */
.L_x_173:
[----:B------:R-:W-:Y:S02]  /*5100*/  VIADD R7, R7, 0x4 ;  /* 0x0000000407077836 */ /* 0x000fe40000000000 */
[----:B------:R-:W-:Y:S02]  /*5110*/  IMAD.MOV.U32 R31, RZ, RZ, R0 ;  /* 0x000000ffff1f7224 */ /* 0x000fe400078e0000 */
[----:B------:R-:W-:Y:S01]  /*5120*/  IMAD.SHL.U32 R0, R0, 0x10, RZ ;  /* 0x0000001000007824 */ /* 0x000fe200078e00ff */
[----:B------:R-:W-:-:S13]  /*5130*/  ISETP.NE.AND P0, PT, R7, R10, PT ;  /* 0x0000000a0700720c */ /* 0x000fda0003f05270 */
[----:B------:R-:W-:Y:S05]  /*5140*/  @P0 BRA `(.L_x_173) ;  /* 0xfffffffc00ec0947 */ /* 0x000fea000383ffff */
[----:B------:R-:W-:Y:S05]  /*5150*/  BSYNC.RECONVERGENT B3 ;  /* 0x0000000000037941 */ /* 0x000fea0003800200 */
.L_x_172:
[----:B------:R-:W-:Y:S05]  /*5160*/  BSYNC.RECONVERGENT B2 ;  /* 0x0000000000027941 */ /* 0x000fea0003800200 */
.L_x_165:
[----:B------:R-:W-:-:S07]  /*5170*/  IMAD.SHL.U32 R7, R31, 0x20, RZ ;  /* 0x000000201f077824 */ /* 0x000fce00078e00ff */
.L_x_164:
[----:B------:R-:W-:Y:S05]  /*5180*/  BSYNC.RECONVERGENT B1 ;  /* 0x0000000000017941 */ /* 0x000fea0003800200 */
.L_x_163:
[----:B------:R-:W-:-:S05]  /*5190*/  VIMNMX.U32 R8, PT, PT, R11, 0x2, PT ;  /* 0x000000020b087848 */ /* 0x000fca0003fe0000 */
[----:B------:R-:W-:-:S04]  /*51a0*/  IMAD.SHL.U32 R10, R8, 0x4, RZ ;  /* 0x00000004080a7824 */ /* 0x000fc800078e00ff */
[----:B------:R-:W0:Y:S02]  /*51b0*/  LDC R8, c[0x2][R10+0xc] ;  /* 0x008003000a087b82 */ /* 0x000e240000000800 */
[----:B0-----:R-:W-:-:S04]  /*51c0*/  SHF.R.S32.HI R9, RZ, 0x1f, R8 ;  /* 0x0000001fff097819 */ /* 0x001fc80000011408 */
.L_x_361:
[----:B------:R-:W-:Y:S05]  /*51d0*/  BRX R8 -0x51e0                                                                                 (*"BRANCH_TARGETS .L_x_162,.L_x_363,.L_x_364"*) ;  /* 0xffffffac08887949 */ /* 0x000fea000383ffff */
.L_x_364:
[----:B------:R-:W-:Y:S01]  /*51e0*/  IMAD.MOV.U32 R0, RZ, RZ, 0x1 ;  /* 0x00000001ff007424 */ /* 0x000fe200078e00ff */
[----:B------:R-:W-:-:S04]  /*51f0*/  ISETP.NE.AND P0, PT, R11, 0x2, PT ;  /* 0x000000020b00780c */ /* 0x000fc80003f05270 */
[----:B------:R-:W-:-:S04]  /*5200*/  SEL R0, R0, 0x2, !P0 ;  /* 0x0000000200007807 */ /* 0x000fc80004000000 */
[----:B------:R-:W-:Y:S01]  /*5210*/  SHF.L.U32 R0, R7, R0, RZ ;  /* 0x0000000007007219 */ /* 0x000fe200000006ff */
[----:B------:R-:W-:Y:S06]  /*5220*/  BRA `(.L_x_162) ;  /* 0x0000000000047947 */ /* 0x000fec0003800000 */
.L_x_363:
[----:B------:R-:W-:-:S07]  /*5230*/  IMAD.MOV.U32 R0, RZ, RZ, R7 ;  /* 0x000000ffff007224 */ /* 0x000fce00078e0007 */
.L_x_162:
[----:B------:R-:W-:Y:S05]  /*5240*/  BSYNC.RECONVERGENT B0 ;  /* 0x0000000000007941 */ /* 0x000fea0003800200 */
.L_x_161:
[----:B------:R-:W-:Y:S01]  /*5250*/  PRMT R7, R3, 0x9910, RZ ;  /* 0x0000991003077816 */ /* 0x000fe200000000ff */
[----:B------:R-:W-:Y:S03]  /*5260*/  BSSY.RECONVERGENT B1, `(.L_x_174) ;  /* 0x00000f9000017945 */ /* 0x000fe60003800200 */
[----:B------:R-:W-:-:S13]  /*5270*/  ISETP.GE.AND P0, PT, R7, 0x1, PT ;  /* 0x000000010700780c */ /* 0x000fda0003f06270 */
[----:B------:R-:W-:Y:S05]  /*5280*/  @!P0 BRA `(.L_x_175) ;  /* 0x0000000c00d88947 */ /* 0x000fea0003800000 */
[----:B------:R-:W-:Y:S01]  /*5290*/  ISETP.GE.U32.AND P0, PT, R3, 0x4, PT ;  /* 0x000000040300780c */ /* 0x000fe20003f06070 */
[----:B------:R-:W-:Y:S01]  /*52a0*/  BSSY.RECONVERGENT B0, `(.L_x_176) ;  /* 0x000006b000007945 */ /* 0x000fe20003800200 */
[----:B------:R-:W-:-:S11]  /*52b0*/  IMAD.MOV.U32 R7, RZ, RZ, RZ ;  /* 0x000000ffff077224 */ /* 0x000fd600078e00ff */
[----:B------:R-:W-:Y:S05]  /*52c0*/  @!P0 BRA `(.L_x_177) ;  /* 0x0000000400a08947 */ /* 0x000fea0003800000 */
[C---:B------:R-:W-:Y:S01]  /*52d0*/  ISETP.NE.AND P1, PT, R17.reuse, RZ, PT ;  /* 0x000000ff1100720c */ /* 0x040fe20003f25270 */
        /* <DEDUP_REMOVED lines=14> */
.L_x_179:
[----:B------:R-:W-:Y:S05]  /*53c0*/  BSYNC.RECONVERGENT B2 ;  /* 0x0000000000027941 */ /* 0x000fea0003800200 */
.L_x_178:
        /* <DEDUP_REMOVED lines=9> */
.L_x_181:
[----:B------:R-:W-:Y:S05]  /*5460*/  BSYNC.RECONVERGENT B2 ;  /* 0x0000000000027941 */ /* 0x000fea0003800200 */
.L_x_180:
        /* <DEDUP_REMOVED lines=9> */
.L_x_183:
[----:B------:R-:W-:Y:S05]  /*5500*/  BSYNC.RECONVERGENT B2 ;  /* 0x0000000000027941 */ /* 0x000fea0003800200 */
.L_x_182:
        /* <DEDUP_REMOVED lines=9> */
.L_x_185:
[----:B------:R-:W-:Y:S05]  /*55a0*/  BSYNC.RECONVERGENT B2 ;  /* 0x0000000000027941 */ /* 0x000fea0003800200 */
.L_x_184:
[----:B------:R-:W-:Y:S05]  /*55b0*/  @!P0 BRA `(.L_x_177) ;  /* 0x0000000000e48947 */ /* 0x000fea0003800000 */
[----:B------:R-:W-:Y:S01]  /*55c0*/  BSSY.RECONVERGENT B2, `(.L_x_177) ;  /* 0x0000038000027945 */ /* 0x000fe20003800200 */
[----:B------:R-:W-:-:S07]  /*55d0*/  IMAD.MOV.U32 R15, RZ, RZ, 0x4 ;  /* 0x00000004ff0f7424 */ /* 0x000fce00078e00ff */
.L_x_194:
[CC--:B------:R-:W-:Y:S01]  /*55e0*/  ISETP.NE.AND P0, PT, R15.reuse, R17.reuse, PT ;  /* 0x000000110f00720c */ /* 0x0c0fe20003f05270 */
[C---:B------:R-:W-:Y:S01]  /*55f0*/  VIADD R12, R15.reuse, 0x1 ;  /* 0x000000010f0c7836 */ /* 0x040fe20000000000 */
[----:B------:R-:W-:Y:S01]  /*5600*/  BSSY.RECONVERGENT B3, `(.L_x_186) ;  /* 0x000000f000037945 */ /* 0x000fe20003800200 */
[C---:B0-----:R-:W-:Y:S02]  /*5610*/  VIADD R10, R15.reuse, 0x2 ;  /* 0x000000020f0a7836 */ /* 0x041fe40000000000 */
[----:B0123--:R-:W-:Y:S01]  /*5620*/  VIADD R8, R15, 0x3 ;  /* 0x000000030f087836 */ /* 0x00ffe20000000000 */
[-C--:B------:R-:W-:Y:S02]  /*5630*/  ISETP.NE.AND P1, PT, R12, R17.reuse, PT ;  /* 0x000000110c00720c */ /* 0x080fe40003f25270 */
[-C--:B------:R-:W-:Y:S02]  /*5640*/  ISETP.NE.AND P2, PT, R10, R17.reuse, PT ;  /* 0x000000110a00720c */ /* 0x080fe40003f45270 */
[----:B------:R-:W-:-:S03]  /*5650*/  ISETP.NE.AND P3, PT, R8, R17, PT ;  /* 0x000000110800720c */ /* 0x000fc60003f65270 */
[----:B------:R-:W-:Y:S10]  /*5660*/  @!P0 BRA `(.L_x_187) ;  /* 0x0000000000208947 */ /* 0x000ff40003800000 */
[----:B------:R-:W-:Y:S01]  /*5670*/  R2UR UR4, R46 ;  /* 0x000000002e0472ca */ /* 0x000fe200000e0000 */
[----:B-----5:R-:W-:Y:S01]  /*5680*/  IMAD.WIDE.U32 R8, R15, 0x8, R4 ;  /* 0x000000080f087825 */ /* 0x020fe200078e0004 */
[----:B------:R-:W-:-:S13]  /*5690*/  R2UR UR5, R47 ;  /* 0x000000002f0572ca */ /* 0x000fda00000e0000 */
[----:B------:R-:W2:Y:S02]  /*56a0*/  LD.E.64 R8, desc[UR4][R8.64] ;  /* 0x0000000408087980 */ /* 0x000ea4000c101b00 */
[----:B--2---:R-:W-:-:S05]  /*56b0*/  IMAD.WIDE R10, R16, 0x8, R8 ;  /* 0x00000008100a7825 */ /* 0x004fca00078e0208 */
[----:B------:R-:W2:Y:S02]  /*56c0*/  LD.E R13, desc[UR4][R10.64+0x4] ;  /* 0x000004040a0d7980 */ /* 0x000ea4000c101900 */
[----:B--2---:R-:W-:-:S05]  /*56d0*/  LOP3.LUT R13, R13, R0, RZ, 0xfc, !PT ;  /* 0x000000000d0d7212 */ /* 0x004fca00078efcff */
[----:B------:R0:W-:Y:S02]  /*56e0*/  ST.E desc[UR4][R10.64+0x4], R13 ;  /* 0x0000040d0a007985 */ /* 0x0001e4000c101904 */
.L_x_187:
[----:B------:R-:W-:Y:S05]  /*56f0*/  BSYNC.RECONVERGENT B3 ;  /* 0x0000000000037941 */ /* 0x000fea0003800200 */
.L_x_186:
[----:B------:R-:W-:Y:S04]  /*5700*/  BSSY.RECONVERGENT B3, `(.L_x_188) ;  /* 0x000000a000037945 */ /* 0x000fe80003800200 */
[----:B------:R-:W-:Y:S05]  /*5710*/  @!P1 BRA `(.L_x_189) ;  /* 0x0000000000209947 */ /* 0x000fea0003800000 */
[----:B------:R-:W-:Y:S01]  /*5720*/  R2UR UR4, R46 ;  /* 0x000000002e0472ca */ /* 0x000fe200000e0000 */
[----:B0----5:R-:W-:Y:S01]  /*5730*/  IMAD.WIDE.U32 R10, R15, 0x8, R4 ;  /* 0x000000080f0a7825 */ /* 0x021fe200078e0004 */
[----:B------:R-:W-:-:S13]  /*5740*/  R2UR UR5, R47 ;  /* 0x000000002f0572ca */ /* 0x000fda00000e0000 */
[----:B------:R-:W2:Y:S02]  /*5750*/  LD.E.64 R8, desc[UR4][R10.64+0x8] ;  /* 0x000008040a087980 */ /* 0x000ea4000c101b00 */
[----:B--2---:R-:W-:-:S05]  /*5760*/  IMAD.WIDE R8, R16, 0x8, R8 ;  /* 0x0000000810087825 */ /* 0x004fca00078e0208 */
[----:B------:R-:W2:Y:S02]  /*5770*/  LD.E R13, desc[UR4][R8.64+0x4] ;  /* 0x00000404080d7980 */ /* 0x000ea4000c101900 */
[----:B--2---:R-:W-:-:S05]  /*5780*/  LOP3.LUT R13, R13, R0, RZ, 0xfc, !PT ;  /* 0x000000000d0d7212 */ /* 0x004fca00078efcff */
[----:B------:R1:W-:Y:S02]  /*5790*/  ST.E desc[UR4][R8.64+0x4], R13 ;  /* 0x0000040d08007985 */ /* 0x0003e4000c101904 */
.L_x_189:
[----:B------:R-:W-:Y:S05]  /*57a0*/  BSYNC.RECONVERGENT B3 ;  /* 0x0000000000037941 */ /* 0x000fea0003800200 */
.L_x_188:
[----:B------:R-:W-:Y:S04]  /*57b0*/  BSSY.RECONVERGENT B3, `(.L_x_190) ;  /* 0x000000a000037945 */ /* 0x000fe80003800200 */
[----:B------:R-:W-:Y:S05]  /*57c0*/  @!P2 BRA `(.L_x_191) ;  /* 0x000000000020a947 */ /* 0x000fea0003800000 */
[----:B------:R-:W-:Y:S01]  /*57d0*/  R2UR UR4, R46 ;  /* 0x000000002e0472ca */ /* 0x000fe200000e0000 */
[----:B0----5:R-:W-:Y:S01]  /*57e0*/  IMAD.WIDE.U32 R10, R15, 0x8, R4 ;  /* 0x000000080f0a7825 */ /* 0x021fe200078e0004 */
[----:B------:R-:W-:-:S13]  /*57f0*/  R2UR UR5, R47 ;  /* 0x000000002f0572ca */ /* 0x000fda00000e0000 */
[----:B-1----:R-:W2:Y:S02]  /*5800*/  LD.E.64 R8, desc[UR4][R10.64+0x10] ;  /* 0x000010040a087980 */ /* 0x002ea4000c101b00 */
[----:B--2---:R-:W-:-:S05]  /*5810*/  IMAD.WIDE R8, R16, 0x8, R8 ;  /* 0x0000000810087825 */ /* 0x004fca00078e0208 */
[----:B------:R-:W2:Y:S02]  /*5820*/  LD.E R13, desc[UR4][R8.64+0x4] ;  /* 0x00000404080d7980 */ /* 0x000ea4000c101900 */
[----:B--2---:R-:W-:-:S05]  /*5830*/  LOP3.LUT R13, R13, R0, RZ, 0xfc, !PT ;  /* 0x000000000d0d7212 */ /* 0x004fca00078efcff */
[----:B------:R2:W-:Y:S02]  /*5840*/  ST.E desc[UR4][R8.64+0x4], R13 ;  /* 0x0000040d08007985 */ /* 0x0005e4000c101904 */
.L_x_191:
[----:B------:R-:W-:Y:S05]  /*5850*/  BSYNC.RECONVERGENT B3 ;  /* 0x0000000000037941 */ /* 0x000fea0003800200 */
.L_x_190:
[----:B------:R-:W-:Y:S04]  /*5860*/  BSSY.RECONVERGENT B3, `(.L_x_192) ;  /* 0x000000a000037945 */ /* 0x000fe80003800200 */
[----:B------:R-:W-:Y:S05]  /*5870*/  @!P3 BRA `(.L_x_193) ;  /* 0x000000000020b947 */ /* 0x000fea0003800000 */
[----:B------:R-:W-:Y:S01]  /*5880*/  R2UR UR4, R46 ;  /* 0x000000002e0472ca */ /* 0x000fe200000e0000 */
[----:B0----5:R-:W-:Y:S01]  /*5890*/  IMAD.WIDE.U32 R10, R15, 0x8, R4 ;  /* 0x000000080f0a7825 */ /* 0x021fe200078e0004 */
[----:B------:R-:W-:-:S13]  /*58a0*/  R2UR UR5, R47 ;  /* 0x000000002f0572ca */ /* 0x000fda00000e0000 */
[----:B-12---:R-:W2:Y:S02]  /*58b0*/  LD.E.64 R8, desc[UR4][R10.64+0x18] ;  /* 0x000018040a087980 */ /* 0x006ea4000c101b00 */
[----:B--2---:R-:W-:-:S05]  /*58c0*/  IMAD.WIDE R8, R16, 0x8, R8 ;  /* 0x0000000810087825 */ /* 0x004fca00078e0208 */
[----:B------:R-:W2:Y:S02]  /*58d0*/  LD.E R13, desc[UR4][R8.64+0x4] ;  /* 0x00000404080d7980 */ /* 0x000ea4000c101900 */
[----:B--2---:R-:W-:-:S05]  /*58e0*/  LOP3.LUT R13, R13, R0, RZ, 0xfc, !PT ;  /* 0x000000000d0d7212 */ /* 0x004fca00078efcff */
[----:B------:R3:W-:Y:S02]  /*58f0*/  ST.E desc[UR4][R8.64+0x4], R13 ;  /* 0x0000040d08007985 */ /* 0x0007e4000c101904 */
.L_x_193:
[----:B------:R-:W-:Y:S05]  /*5900*/  BSYNC.RECONVERGENT B3 ;  /* 0x0000000000037941 */ /* 0x000fea0003800200 */
.L_x_192:
[----:B------:R-:W-:-:S05]  /*5910*/  VIADD R15, R15, 0x4 ;  /* 0x000000040f0f7836 */ /* 0x000fca0000000000 */
[----:B------:R-:W-:-:S13]  /*5920*/  ISETP.NE.AND P0, PT, R15, R7, PT ;  /* 0x000000070f00720c */ /* 0x000fda0003f05270 */
[----:B------:R-:W-:Y:S05]  /*5930*/  @P0 BRA `(.L_x_194) ;  /* 0xfffffffc00280947 */ /* 0x000fea000383ffff */
[----:B------:R-:W-:Y:S05]  /*5940*/  BSYNC.RECONVERGENT B2 ;  /* 0x0000000000027941 */ /* 0x000fea0003800200 */
.L_x_177:
[----:B------:R-:W-:Y:S05]  /*5950*/  BSYNC.RECONVERGENT B0 ;  /* 0x0000000000007941 */ /* 0x000fea0003800200 */
.L_x_176:
        /* <DEDUP_REMOVED lines=15> */
.L_x_198:
[----:B------:R-:W-:Y:S05]  /*5a50*/  BSYNC.RECONVERGENT B2 ;  /* 0x0000000000027941 */ /* 0x000fea0003800200 */
.L_x_197:
        /* <DEDUP_REMOVED lines=12> */
[----:B------:R-:W-:Y:S02]  /*5b20*/  @!P0 R2UR UR6, R46 ;  /* 0x000000002e0682ca */ /* 0x000fe400000e0000 */
[----:B------:R-:W-:Y:S02]  /*5b30*/  @!P0 R2UR UR7, R47 ;  /* 0x000000002f0782ca */ /* 0x000fe400000e0000 */
[----:B--2---:R-:W-:Y:S01]  /*5b40*/  @P1 LOP3.LUT R15, R13, R0, RZ, 0xfc, !PT ;  /* 0x000000000d0f1212 */ /* 0x004fe200078efcff */
[----:B------:R-:W-:-:S04]  /*5b50*/  @!P0 IMAD.WIDE.U32 R12, R7, 0x8, R4 ;  /* 0x00000008070c8825 */ /* 0x000fc800078e0004 */
        /* <DEDUP_REMOVED lines=8> */
.L_x_196:
[----:B------:R-:W-:Y:S05]  /*5be0*/  BSYNC.RECONVERGENT B0 ;  /* 0x0000000000007941 */ /* 0x000fea0003800200 */
.L_x_195:
[----:B------:R-:W-:Y:S01]  /*5bf0*/  ISETP.GE.U32.AND P0, PT, R3, 0x4, PT ;  /* 0x000000040300780c */ /* 0x000fe20003f06070 */
[----:B------:R-:W-:Y:S01]  /*5c00*/  BSSY.RECONVERGENT B0, `(.L_x_199) ;  /* 0x0000038000007945 */ /* 0x000fe20003800200 */
[----:B-----5:R-:W-:-:S04]  /*5c10*/  IMAD.WIDE R4, R17, 0x8, R4 ;  /* 0x0000000811047825 */ /* 0x020fc800078e0204 */
[----:B------:R-:W-:-:S07]  /*5c20*/  IMAD.MOV.U32 R3, RZ, RZ, RZ ;  /* 0x000000ffff037224 */ /* 0x000fce00078e00ff */
[----:B------:R-:W-:Y:S05]  /*5c30*/  @!P0 BRA `(.L_x_200) ;  /* 0x0000000000d08947 */ /* 0x000fea0003800000 */
[----:B------:R-:W-:Y:S01]  /*5c40*/  LOP3.LUT R3, R6, 0x7ffc, RZ, 0xc0, !PT ;  /* 0x00007ffc06037812 */ /* 0x000fe200078ec0ff */
[----:B0123--:R-:W-:-:S07]  /*5c50*/  IMAD.MOV.U32 R9, RZ, RZ, RZ ;  /* 0x000000ffff097224 */ /* 0x00ffce00078e00ff */
.L_x_209:
[CC--:B------:R-:W-:Y:S01]  /*5c60*/  ISETP.NE.AND P0, PT, R9.reuse, R16.reuse, PT ;  /* 0x000000100900720c */ /* 0x0c0fe20003f05270 */
[C---:B0123--:R-:W-:Y:S01]  /*5c70*/  VIADD R7, R9.reuse, 0x1 ;  /* 0x0000000109077836 */ /* 0x04ffe20000000000 */
[----:B------:R-:W-:Y:S01]  /*5c80*/  BSSY.RECONVERGENT B2, `(.L_x_201) ;  /* 0x000000e000027945 */ /* 0x000fe20003800200 */
[C---:B----4-:R-:W-:Y:S02]  /*5c90*/  VIADD R11, R9.reuse, 0x2 ;  /* 0x00000002090b7836 */ /* 0x050fe40000000000 */
        /* <DEDUP_REMOVED lines=12> */
.L_x_202:
[----:B------:R-:W-:Y:S05]  /*5d60*/  BSYNC.RECONVERGENT B2 ;  /* 0x0000000000027941 */ /* 0x000fea0003800200 */
.L_x_201:
        /* <DEDUP_REMOVED lines=9> */
.L_x_204:
[----:B------:R-:W-:Y:S05]  /*5e00*/  BSYNC.RECONVERGENT B2 ;  /* 0x0000000000027941 */ /* 0x000fea0003800200 */
.L_x_203:
        /* <DEDUP_REMOVED lines=9> */
.L_x_206:
[----:B------:R-:W-:Y:S05]  /*5ea0*/  BSYNC.RECONVERGENT B2 ;  /* 0x0000000000027941 */ /* 0x000fea0003800200 */
.L_x_205:
        /* <DEDUP_REMOVED lines=9> */
.L_x_208:
[----:B------:R-:W-:Y:S05]  /*5f40*/  BSYNC.RECONVERGENT B2 ;  /* 0x0000000000027941 */ /* 0x000fea0003800200 */
.L_x_207:
[----:B------:R-:W-:-:S05]  /*5f50*/  VIADD R9, R9, 0x4 ;  /* 0x0000000409097836 */ /* 0x000fca0000000000 */
[----:B------:R-:W-:-:S13]  /*5f60*/  ISETP.NE.AND P0, PT, R9, R3, PT ;  /* 0x000000030900720c */ /* 0x000fda0003f05270 */
[----:B------:R-:W-:Y:S05]  /*5f70*/  @P0 BRA `(.L_x_209) ;  /* 0xfffffffc00380947 */ /* 0x000fea000383ffff */
.L_x_200:
[----:B------:R-:W-:Y:S05]  /*5f80*/  BSYNC.RECONVERGENT B0 ;  /* 0x0000000000007941 */ /* 0x000fea0003800200 */
.L_x_199:
        /* <DEDUP_REMOVED lines=10> */
[----:B------:R-:W2:Y:S02]  /*6030*/  LD.E R9, desc[UR4][R6.64+0x4] ;  /* 0x0000040406097980 */ /* 0x000ea4000c101900 */
[----:B--2---:R-:W-:-:S05]  /*6040*/  LOP3.LUT R9, R9, R0, RZ, 0xfc, !PT ;  /* 0x0000000009097212 */ /* 0x004fca00078efcff */
[----:B------:R0:W-:Y:S02]  /*6050*/  ST.E desc[UR4][R6.64+0x4], R9 ;  /* 0x0000040906007985 */ /* 0x0001e4000c101904 */
.L_x_211:
[----:B------:R-:W-:Y:S05]  /*6060*/  BSYNC.RECONVERGENT B0 ;  /* 0x0000000000007941 */ /* 0x000fea0003800200 */
.L_x_210:
        /* <DEDUP_REMOVED lines=15> */
.L_x_213:
[----:B------:R-:W-:Y:S05]  /*6160*/  BSYNC.RECONVERGENT B0 ;  /* 0x0000000000007941 */ /* 0x000fea0003800200 */
.L_x_212:
        /* <DEDUP_REMOVED lines=8> */
.L_x_175:
[----:B------:R-:W-:Y:S05]  /*61f0*/  BSYNC.RECONVERGENT B1 ;  /* 0x0000000000017941 */ /* 0x000fea0003800200 */
.L_x_174:
[C---:B------:R-:W-:Y:S02]  /*6200*/  R2UR UR4, R46.reuse ;  /* 0x000000002e0472ca */ /* 0x040fe400000e0000 */
[C---:B------:R-:W-:Y:S02]  /*6210*/  R2UR UR5, R47.reuse ;  /* 0x000000002f0572ca */ /* 0x040fe400000e0000 */
[----:B------:R-:W-:Y:S02]  /*6220*/  R2UR UR6, R46 ;  /* 0x000000002e0672ca */ /* 0x000fe400000e0000 */
[----:B------:R-:W-:-:S09]  /*6230*/  R2UR UR7, R47 ;  /* 0x000000002f0772ca */ /* 0x000fd200000e0000 */
[----:B0-----:R-:W2:Y:S04]  /*6240*/  LD.E R3, desc[UR4][R52.64+0x20] ;  /* 0x0000200434037980 */ /* 0x001ea8000c101900 */
[----:B-----5:R-:W3:Y:S01]  /*6250*/  LD.E.64 R4, desc[UR6][R52.64+0x8] ;  /* 0x0000080634047980 */ /* 0x020ee2000c101b00 */
[----:B--2---:R-:W-:-:S05]  /*6260*/  VIADD R3, R3, 0x1 ;  /* 0x0000000103037836 */ /* 0x004fca0000000000 */
[----:B------:R0:W-:Y:S04]  /*6270*/  ST.E desc[UR4][R52.64+0x20], R3 ;  /* 0x0000200334007985 */ /* 0x0001e8000c101904 */
[----:B---3--:R-:W2:Y:S02]  /*6280*/  LD.E.S16 R4, desc[UR6][R4.64+0x8] ;  /* 0x0000080604047980 */ /* 0x008ea4000c101700 */
[----:B--2---:R-:W-:-:S13]  /*6290*/  ISETP.GE.AND P0, PT, R3, R4, PT ;  /* 0x000000040300720c */ /* 0x004fda0003f06270 */
[----:B0-----:R-:W-:Y:S05]  /*62a0*/  @!P0 BRA `(.L_x_214) ;  /* 0xffffffbc00788947 */ /* 0x001fea000383ffff */
[----:B------:R-:W-:Y:S05]  /*62b0*/  BSYNC.RECONVERGENT B7 ;  /* 0x0000000000077941 */ /* 0x000fea0003800200 */
.L_x_67:
[----:B------:R-:W-:Y:S05]  /*62c0*/  BRA `(.L_x_20) ;  /* 0x0000004000807947 */ /* 0x000fea0003800000 */
.L_x_66:
        /* <DEDUP_REMOVED lines=15> */
.L_x_355:
[----:B------:R-:W-:Y:S01]  /*63c0*/  ISETP.NE.AND P0, PT, R0, R17, PT ;  /* 0x000000110000720c */ /* 0x000fe20003f05270 */
[----:B------:R-:W-:-:S12]  /*63d0*/  BSSY.RECONVERGENT B7, `(.L_x_216) ;  /* 0x00003fa000077945 */ /* 0x000fd80003800200 */
[----:B0---4-:R-:W-:Y:S05]  /*63e0*/  @!P0 BRA `(.L_x_217) ;  /* 0x0000003c00e08947 */ /* 0x011fea0003800000 */
[C---:B------:R-:W-:Y:S01]  /*63f0*/  R2UR UR6, R46.reuse ;  /* 0x000000002e0672ca */ /* 0x040fe200000e0000 */
[----:B------:R-:W-:Y:S01]  /*6400*/  IMAD.MOV.U32 R3, RZ, RZ, 0x1 ;  /* 0x00000001ff037424 */ /* 0x000fe200078e00ff */
[C---:B------:R-:W-:Y:S01]  /*6410*/  R2UR UR7, R47.reuse ;  /* 0x000000002f0772ca */ /* 0x040fe200000e0000 */
[----:B------:R-:W-:Y:S01]  /*6420*/  BSSY.RECONVERGENT B0, `(.L_x_218) ;  /* 0x00001b7000007945 */ /* 0x000fe20003800200 */
[C---:B------:R-:W-:Y:S01]  /*6430*/  R2UR UR8, R46.reuse ;  /* 0x000000002e0872ca */ /* 0x040fe200000e0000 */
[----:B-1----:R-:W-:Y:S01]  /*6440*/  IMAD.MOV.U32 R9, RZ, RZ, RZ ;  /* 0x000000ffff097224 */ /* 0x002fe200078e00ff */
[C---:B------:R-:W-:Y:S02]  /*6450*/  R2UR UR9, R47.reuse ;  /* 0x000000002f0972ca */ /* 0x040fe400000e0000 */
[----:B------:R-:W-:Y:S02]  /*6460*/  R2UR UR4, R46 ;  /* 0x000000002e0472ca */ /* 0x000fe400000e0000 */
[----:B------:R-:W-:-:S02]  /*6470*/  R2UR UR5, R47 ;  /* 0x000000002f0572ca */ /* 0x000fc400000e0000 */
[----:B------:R-:W-:-:S03]  /*6480*/  ISETP.GT.AND P0, PT, R17, R0, PT ;  /* 0x000000001100720c */ /* 0x000fc60003f04270 */
[----:B------:R0:W-:Y:S01]  /*6490*/  ST.E desc[UR6][R52.64+0x28], RZ ;  /* 0x000028ff34007985 */ /* 0x0001e2000c101906 */
[----:B------:R-:W-:-:S03]  /*64a0*/  SEL R3, R3, 0xffffffff, !P0 ;  /* 0xffffffff03037807 */ /* 0x000fc60004000000 */
[----:B------:R0:W-:Y:S04]  /*64b0*/  ST.E desc[UR8][R52.64+0x34], RZ ;  /* 0x000034ff34007985 */ /* 0x0001e8000c101908 */
[----:B------:R0:W-:Y:S02]  /*64c0*/  ST.E desc[UR4][R52.64+0x24], R3 ;  /* 0x0000240334007985 */ /* 0x0001e4000c101904 */
.L_x_280:
[C---:B------:R-:W-:Y:S01]  /*64d0*/  R2UR UR4, R46.reuse ;  /* 0x000000002e0472ca */ /* 0x040fe200000e0000 */
[----:B0123-5:R-:W-:Y:S01]  /*64e0*/  IMAD.WIDE R6, R9, 0x4, R54 ;  /* 0x0000000409067825 */ /* 0x02ffe200078e0236 */
[C---:B------:R-:W-:Y:S02]  /*64f0*/  R2UR UR5, R47.reuse ;  /* 0x000000002f0572ca */ /* 0x040fe400000e0000 */
[----:B------:R-:W-:Y:S02]  /*6500*/  R2UR UR6, R46 ;  /* 0x000000002e0672ca */ /* 0x000fe400000e0000 */
[----:B------:R-:W-:-:S09]  /*6510*/  R2UR UR7, R47 ;  /* 0x000000002f0772ca */ /* 0x000fd200000e0000 */
[----:B------:R-:W2:Y:S04]  /*6520*/  LD.E R13, desc[UR4][R6.64+0x10] ;  /* 0x00001004060d7980 */ /* 0x000ea8000c101900 */
[----:B------:R-:W3:Y:S04]  /*6530*/  LD.E.64 R4, desc[UR6][R52.64+0x8] ;  /* 0x0000080634047980 */ /* 0x000ee8000c101b00 */
[----:B----4-:R-:W4:Y:S04]  /*6540*/  LD.E R0, desc[UR4][R52.64+0x1c] ;  /* 0x00001c0434007980 */ /* 0x010f28000c101900 */
[----:B0-----:R-:W4:Y:S04]  /*6550*/  LD.E R3, desc[UR6][R52.64+0x24] ;  /* 0x0000240634037980 */ /* 0x001f28000c101900 */
[----:B--2---:R0:W-:Y:S04]  /*6560*/  ST.E desc[UR4][R52.64+0x30], R13 ;  /* 0x0000300d34007985 */ /* 0x0041e8000c101904 */
[----:B---3--:R-:W2:Y:S01]  /*6570*/  LD.E.S16 R11, desc[UR6][R4.64+0x8] ;  /* 0x00000806040b7980 */ /* 0x008ea2000c101700 */
[----:B----4-:R-:W-:Y:S01]  /*6580*/  IMAD R0, R3, R9, R0 ;  /* 0x0000000903007224 */ /* 0x010fe200078e0200 */
[----:B--2---:R-:W-:-:S04]  /*6590*/  IABS R10, R11 ;  /* 0x0000000b000a7213 */ /* 0x004fc80000000000 */
[----:B------:R-:W1:Y:S08]  /*65a0*/  I2F.RP R8, R10 ;  /* 0x0000000a00087306 */ /* 0x000e700000209400 */
[----:B-1----:R-:W1:Y:S02]  /*65b0*/  MUFU.RCP R8, R8 ;  /* 0x0000000800087308 */ /* 0x002e640000001000 */
[----:B-1----:R-:W-:-:S06]  /*65c0*/  VIADD R6, R8, 0xffffffe ;  /* 0x0ffffffe08067836 */ /* 0x002fcc0000000000 */
[----:B------:R-:W1:Y:S01]  /*65d0*/  F2I.FTZ.U32.TRUNC.NTZ R7, R6 ;  /* 0x0000000600077305 */ /* 0x000e62000021f000 */
[----:B------:R-:W-:-:S05]  /*65e0*/  IMAD.IADD R0, R0, 0x1, R11 ;  /* 0x0000000100007824 */ /* 0x000fca00078e020b */
[----:B------:R-:W-:Y:S01]  /*65f0*/  IABS R9, R0 ;  /* 0x0000000000097213 */ /* 0x000fe20000000000 */
[----:B-1----:R-:W-:-:S04]  /*6600*/  IMAD.MOV R12, RZ, RZ, -R7 ;  /* 0x000000ffff0c7224 */ /* 0x002fc800078e0a07 */
[----:B------:R-:W-:Y:S01]  /*6610*/  IMAD.MOV.U32 R3, RZ, RZ, R12 ;  /* 0x000000ffff037224 */ /* 0x000fe200078e000c */
[----:B------:R-:W-:Y:S01]  /*6620*/  IABS R12, R11 ;  /* 0x0000000b000c7213 */ /* 0x000fe20000000000 */
[----:B------:R-:W-:Y:S02]  /*6630*/  IMAD.MOV.U32 R6, RZ, RZ, RZ ;  /* 0x000000ffff067224 */ /* 0x000fe400078e00ff */
[----:B------:R-:W-:Y:S02]  /*6640*/  IMAD R3, R3, R10, RZ ;  /* 0x0000000a03037224 */ /* 0x000fe400078e02ff */
[----:B------:R-:W-:Y:S02]  /*6650*/  IMAD.MOV R12, RZ, RZ, -R12 ;  /* 0x000000ffff0c7224 */ /* 0x000fe400078e0a0c */
[----:B------:R-:W-:-:S04]  /*6660*/  IMAD.HI.U32 R7, R7, R3, R6 ;  /* 0x0000000307077227 */ /* 0x000fc800078e0006 */
[----:B------:R-:W-:Y:S02]  /*6670*/  IMAD.MOV.U32 R6, RZ, RZ, R9 ;  /* 0x000000ffff067224 */ /* 0x000fe400078e0009 */
        /* <DEDUP_REMOVED lines=22> */
[----:B0-----:R-:W-:Y:S05]  /*67e0*/  @P0 BRA P1, `(.L_x_220) ;  /* 0x0000000000840947 */ /* 0x001fea0000800000 */
        /* <DEDUP_REMOVED lines=8> */
[----:B------:R-:W-:Y:S01]  /*6870*/  BSSY.RECONVERGENT B4, `(.L_x_225) ;  /* 0x0000009000047945 */ /* 0x000fe20003800200 */
[----:B------:R-:W-:Y:S01]  /*6880*/  IMAD.MOV.U32 R3, RZ, RZ, RZ ;  /* 0x000000ffff037224 */ /* 0x000fe200078e00ff */
[----:B------:R-:W-:Y:S01]  /*6890*/  LOP3.LUT R6, R13, 0x7ffffffc, RZ, 0xc0, !PT ;  /* 0x7ffffffc0d067812 */ /* 0x000fe200078ec0ff */
[----:B------:R-:W-:-:S07]  /*68a0*/  IMAD.MOV.U32 R0, RZ, RZ, 0x1 ;  /* 0x00000001ff007424 */ /* 0x000fce00078e00ff */
.L_x_226:
[----:B------:R-:W-:Y:S02]  /*68b0*/  VIADD R3, R3, 0x4 ;  /* 0x0000000403037836 */ /* 0x000fe40000000000 */
[----:B------:R-:W-:Y:S02]  /*68c0*/  IMAD.MOV.U32 R7, RZ, RZ, R0 ;  /* 0x000000ffff077224 */ /* 0x000fe400078e0000 */
[----:B------:R-:W-:Y:S01]  /*68d0*/  IMAD.SHL.U32 R0, R0, 0x10, RZ ;  /* 0x0000001000007824 */ /* 0x000fe200078e00ff */
[----:B------:R-:W-:-:S13]  /*68e0*/  ISETP.NE.AND P0, PT, R3, R6, PT ;  /* 0x000000060300720c */ /* 0x000fda0003f05270 */
[----:B------:R-:W-:Y:S05]  /*68f0*/  @P0 BRA `(.L_x_226) ;  /* 0xfffffffc00ec0947 */ /* 0x000fea000383ffff */
[----:B------:R-:W-:Y:S05]  /*6900*/  BSYNC.RECONVERGENT B4 ;  /* 0x0000000000047941 */ /* 0x000fea0003800200 */
.L_x_225:
[----:B------:R-:W-:-:S07]  /*6910*/  IMAD.SHL.U32 R3, R7, 0x20, RZ ;  /* 0x0000002007037824 */ /* 0x000fce00078e00ff */
.L_x_224:
[----:B------:R-:W-:Y:S05]  /*6920*/  BSYNC.RECONVERGENT B3 ;  /* 0x0000000000037941 */ /* 0x000fea0003800200 */
.L_x_223:
        /* <DEDUP_REMOVED lines=8> */
.L_x_222:
[----:B------:R-:W-:Y:S05]  /*69b0*/  BSYNC.RECONVERGENT B2 ;  /* 0x0000000000027941 */ /* 0x000fea0003800200 */
.L_x_221:
[----:B------:R-:W-:Y:S02]  /*69c0*/  R2UR UR4, R46 ;  /* 0x000000002e0472ca */ /* 0x000fe400000e0000 */
[----:B------:R-:W-:-:S13]  /*69d0*/  R2UR UR5, R47 ;  /* 0x000000002f0572ca */ /* 0x000fda00000e0000 */
[----:B------:R-:W2:Y:S02]  /*69e0*/  LD.E R9, desc[UR4][R8.64+0x4] ;  /* 0x0000040408097980 */ /* 0x000ea4000c101900 */
[----:B--2---:R-:W-:-:S07]  /*69f0*/  LOP3.LUT R0, R9, R0, RZ, 0xc0, !PT ;  /* 0x0000000009007212 */ /* 0x004fce00078ec0ff */
.L_x_220:
[----:B------:R-:W-:Y:S05]  /*6a00*/  BSYNC.RECONVERGENT B1 ;  /* 0x0000000000017941 */ /* 0x000fea0003800200 */
.L_x_219:
        /* <DEDUP_REMOVED lines=23> */
[----:B------:R1:W5:Y:S06]  /*6b80*/  LD.E R7, desc[UR6][R52.64+0x14] ;  /* 0x0000140634077980 */ /* 0x00036c000c101900 */
[----:B--2---:R-:W0:Y:S01]  /*6b90*/  LD.E.U16 R6, desc[UR8][R10.64+0x8] ;  /* 0x000008080a067980 */ /* 0x004e22000c101500 */
[----:B---3--:R-:W-:-:S03]  /*6ba0*/  ISETP.GE.AND P0, PT, R12, 0x1, PT ;  /* 0x000000010c00780c */ /* 0x008fc60003f06270 */
[----:B------:R1:W5:Y:S01]  /*6bb0*/  LD.E.64 R4, desc[UR4][R10.64] ;  /* 0x000000040a047980 */ /* 0x000362000c101b00 */
[----:B------:R-:W-:Y:S01]  /*6bc0*/  IMAD.MOV.U32 R0, RZ, RZ, 0x1 ;  /* 0x00000001ff007424 */ /* 0x000fe200078e00ff */
[----:B0-----:R-:W-:-:S08]  /*6bd0*/  PRMT R3, R6, 0x9910, RZ ;  /* 0x0000991006037816 */ /* 0x001fd000000000ff */
        /* <DEDUP_REMOVED lines=21> */
.L_x_239:
[----:B------:R-:W-:Y:S02]  /*6d30*/  VIADD R8, R8, 0x10 ;  /* 0x0000001008087836 */ /* 0x000fe40000000000 */
[----:B------:R-:W-:Y:S02]  /*6d40*/  IMAD.MOV.U32 R9, RZ, RZ, R0 ;  /* 0x000000ffff097224 */ /* 0x000fe400078e0000 */
[----:B------:R-:W-:Y:S01]  /*6d50*/  IMAD.U32 R0, R0, 0x10000, RZ ;  /* 0x0001000000007824 */ /* 0x000fe200078e00ff */
[----:B------:R-:W-:-:S13]  /*6d60*/  ISETP.GE.AND P1, PT, R8, R13, PT ;  /* 0x0000000d0800720c */ /* 0x000fda0003f26270 */
[----:B------:R-:W-:Y:S05]  /*6d70*/  @!P1 BRA `(.L_x_239) ;  /* 0xfffffffc00ec9947 */ /* 0x000fea000383ffff */
[----:B------:R-:W-:Y:S05]  /*6d80*/  BSYNC.RECONVERGENT B9 ;  /* 0x0000000000097941 */ /* 0x000fea0003800200 */
.L_x_238:
[----:B------:R-:W-:-:S07]  /*6d90*/  IMAD.SHL.U32 R36, R9, 0x1000, RZ ;  /* 0x0000100009247824 */ /* 0x000fce00078e00ff */
.L_x_237:
[----:B------:R-:W-:Y:S05]  /*6da0*/  BSYNC.RECONVERGENT B8 ;  /* 0x0000000000087941 */ /* 0x000fea0003800200 */
.L_x_236:
        /* <DEDUP_REMOVED lines=9> */
.L_x_235:
[----:B------:R-:W-:Y:S05]  /*6e40*/  BSYNC.RELIABLE B5 ;  /* 0x0000000000057941 */ /* 0x000fea0003800100 */
.L_x_234:
[----:B------:R-:W-:Y:S01]  /*6e50*/  BSSY.RECONVERGENT B5, `(.L_x_240) ;  /* 0x0000006000057945 */ /* 0x000fe20003800200 */
.L_x_241:
[----:B------:R-:W-:Y:S02]  /*6e60*/  VIADD R8, R8, 0x4 ;  /* 0x0000000408087836 */ /* 0x000fe40000000000 */
[----:B------:R-:W-:Y:S02]  /*6e70*/  IMAD.MOV.U32 R36, RZ, RZ, R0 ;  /* 0x000000ffff247224 */ /* 0x000fe400078e0000 */
[----:B------:R-:W-:Y:S01]  /*6e80*/  IMAD.SHL.U32 R0, R0, 0x10, RZ ;  /* 0x0000001000007824 */ /* 0x000fe200078e00ff */
[----:B------:R-:W-:-:S13]  /*6e90*/  ISETP.NE.AND P0, PT, R8, R11, PT ;  /* 0x0000000b0800720c */ /* 0x000fda0003f05270 */
[----:B------:R-:W-:Y:S05]  /*6ea0*/  @P0 BRA `(.L_x_241) ;  /* 0xfffffffc00ec0947 */ /* 0x000fea000383ffff */
[----:B------:R-:W-:Y:S05]  /*6eb0*/  BSYNC.RECONVERGENT B5 ;  /* 0x0000000000057941 */ /* 0x000fea0003800200 */
.L_x_240:
[----:B------:R-:W-:Y:S05]  /*6ec0*/  BSYNC.RECONVERGENT B2 ;  /* 0x0000000000027941 */ /* 0x000fea0003800200 */
.L_x_233:
[----:B------:R-:W-:-:S07]  /*6ed0*/  IMAD.SHL.U32 R10, R36, 0x20, RZ ;  /* 0x00000020240a7824 */ /* 0x000fce00078e00ff */
.L_x_232:
[----:B------:R-:W-:Y:S05]  /*6ee0*/  BSYNC.RECONVERGENT B3 ;  /* 0x0000000000037941 */ /* 0x000fea0003800200 */
.L_x_231:
[----:B------:R-:W-:-:S05]  /*6ef0*/  VIMNMX.U32 R8, PT, PT, R14, 0x2, PT ;  /* 0x000000020e087848 */ /* 0x000fca0003fe0000 */
[----:B------:R-:W-:-:S04]  /*6f00*/  IMAD.SHL.U32 R11, R8, 0x4, RZ ;  /* 0x00000004080b7824 */ /* 0x000fc800078e00ff */
[----:B------:R-:W0:Y:S02]  /*6f10*/  LDC R8, c[0x2][R11+0x18] ;  /* 0x008006000b087b82 */ /* 0x000e240000000800 */
[----:B0-----:R-:W-:-:S04]  /*6f20*/  SHF.R.S32.HI R9, RZ, 0x1f, R8 ;  /* 0x0000001fff097819 */ /* 0x001fc80000011408 */
.L_x_365:
[----:B------:R-:W-:Y:S05]  /*6f30*/  BRX R8 -0x6f40                                                                                 (*"BRANCH_TARGETS .L_x_230,.L_x_367,.L_x_368"*) ;  /* 0xffffff9008307949 */ /* 0x000fea000383ffff */
.L_x_368:
[----:B------:R-:W-:Y:S01]  /*6f40*/  IMAD.MOV.U32 R9, RZ, RZ, 0x1 ;  /* 0x00000001ff097424 */ /* 0x000fe200078e00ff */
[----:B------:R-:W-:-:S04]  /*6f50*/  ISETP.NE.AND P0, PT, R14, 0x2, PT ;  /* 0x000000020e00780c */ /* 0x000fc80003f05270 */
[----:B------:R-:W-:-:S04]  /*6f60*/  SEL R9, R9, 0x2, !P0 ;  /* 0x0000000209097807 */ /* 0x000fc80004000000 */
[----:B------:R-:W-:Y:S01]  /*6f70*/  SHF.L.U32 R0, R10, R9, RZ ;  /* 0x000000090a007219 */ /* 0x000fe200000006ff */
[----:B------:R-:W-:Y:S06]  /*6f80*/  BRA `(.L_x_230) ;  /* 0x0000000000047947 */ /* 0x000fec0003800000 */
.L_x_367:
[----:B------:R-:W-:-:S07]  /*6f90*/  IMAD.MOV.U32 R0, RZ, RZ, R10 ;  /* 0x000000ffff007224 */ /* 0x000fce00078e000a */
.L_x_230:
[----:B------:R-:W-:Y:S05]  /*6fa0*/  BSYNC.RECONVERGENT B4 ;  /* 0x0000000000047941 */ /* 0x000fea0003800200 */
.L_x_229:
[----:B------:R-:W-:-:S04]  /*6fb0*/  PRMT R8, R6, 0x9910, RZ ;  /* 0x0000991006087816 */ /* 0x000fc800000000ff */
[----:B------:R-:W-:-:S13]  /*6fc0*/  ISETP.GE.AND P0, PT, R8, 0x1, PT ;  /* 0x000000010800780c */ /* 0x000fda0003f06270 */
[----:B------:R-:W-:Y:S05]  /*6fd0*/  @!P0 BRA `(.L_x_228) ;  /* 0x0000000c00cc8947 */ /* 0x000fea0003800000 */
[----:B------:R-:W-:Y:S01]  /*6fe0*/  ISETP.GE.U32.AND P0, PT, R6, 0x4, PT ;  /* 0x000000040600780c */ /* 0x000fe20003f06070 */
[----:B------:R-:W-:Y:S01]  /*6ff0*/  BSSY.RECONVERGENT B2, `(.L_x_242) ;  /* 0x0000068000027945 */ /* 0x000fe20003800200 */
[----:B------:R-:W-:-:S11]  /*7000*/  IMAD.MOV.U32 R13, RZ, RZ, RZ ;  /* 0x000000ffff0d7224 */ /* 0x000fd600078e00ff */
[----:B------:R-:W-:Y:S05]  /*7010*/  @!P0 BRA `(.L_x_243) ;  /* 0x0000000400948947 */ /* 0x000fea0003800000 */
[----:B-----5:R-:W-:Y:S01]  /*7020*/  ISETP.NE.AND P0, PT, R7, RZ, PT ;  /* 0x000000ff0700720c */ /* 0x020fe20003f05270 */
        /* <DEDUP_REMOVED lines=14> */
.L_x_245:
[----:B------:R-:W-:Y:S05]  /*7110*/  BSYNC.RECONVERGENT B3 ;  /* 0x0000000000037941 */ /* 0x000fea0003800200 */
.L_x_244:
        /* <DEDUP_REMOVED lines=9> */
.L_x_247:
[----:B------:R-:W-:Y:S05]  /*71b0*/  BSYNC.RECONVERGENT B3 ;  /* 0x0000000000037941 */ /* 0x000fea0003800200 */
.L_x_246:
        /* <DEDUP_REMOVED lines=9> */
.L_x_249:
[----:B------:R-:W-:Y:S05]  /*7250*/  BSYNC.RECONVERGENT B3 ;  /* 0x0000000000037941 */ /* 0x000fea0003800200 */
.L_x_248:
        /* <DEDUP_REMOVED lines=9> */
.L_x_251:
[----:B------:R-:W-:Y:S05]  /*72f0*/  BSYNC.RECONVERGENT B3 ;  /* 0x0000000000037941 */ /* 0x000fea0003800200 */
.L_x_250:
[----:B------:R-:W-:Y:S05]  /*7300*/  @!P4 BRA `(.L_x_243) ;  /* 0x0000000000d8c947 */ /* 0x000fea0003800000 */
[----:B------:R-:W-:Y:S01]  /*7310*/  BSSY.RECONVERGENT B3, `(.L_x_243) ;  /* 0x0000035000037945 */ /* 0x000fe20003800200 */
[----:B------:R-:W-:-:S07]  /*7320*/  IMAD.MOV.U32 R14, RZ, RZ, 0x4 ;  /* 0x00000004ff0e7424 */ /* 0x000fce00078e00ff */
.L_x_260:
[CC--:B------:R-:W-:Y:S01]  /*7330*/  ISETP.NE.AND P0, PT, R14.reuse, R7.reuse, PT ;  /* 0x000000070e00720c */ /* 0x0c0fe20003f05270 */
[C---:B------:R-:W-:Y:S01]  /*7340*/  VIADD R10, R14.reuse, 0x2 ;  /* 0x000000020e0a7836 */ /* 0x040fe20000000000 */
[----:B------:R-:W-:Y:S01]  /*7350*/  BSSY.RECONVERGENT B4, `(.L_x_252) ;  /* 0x000000f000047945 */ /* 0x000fe20003800200 */
[C---:B------:R-:W-:Y:S02]  /*7360*/  VIADD R12, R14.reuse, 0x1 ;  /* 0x000000010e0c7836 */ /* 0x040fe40000000000 */
[----:B0123--:R-:W-:Y:S01]  /*7370*/  VIADD R8, R14, 0x3 ;  /* 0x000000030e087836 */ /* 0x00ffe20000000000 */
[-C--:B------:R-:W-:Y:S01]  /*7380*/  ISETP.NE.AND P2, PT, R10, R7.reuse, PT ;  /* 0x000000070a00720c */ /* 0x080fe20003f45270 */
[----:B------:R-:W-:Y:S01]  /*7390*/  IMAD.WIDE.U32 R10, R14, 0x8, R4 ;  /* 0x000000080e0a7825 */ /* 0x000fe200078e0004 */
        /* <DEDUP_REMOVED lines=10> */
.L_x_253:
[----:B------:R-:W-:Y:S05]  /*7440*/  BSYNC.RECONVERGENT B4 ;  /* 0x0000000000047941 */ /* 0x000fea0003800200 */
.L_x_252:
        /* <DEDUP_REMOVED lines=9> */
.L_x_255:
[----:B------:R-:W-:Y:S05]  /*74e0*/  BSYNC.RECONVERGENT B4 ;  /* 0x0000000000047941 */ /* 0x000fea0003800200 */
.L_x_254:
        /* <DEDUP_REMOVED lines=9> */
.L_x_257:
[----:B------:R-:W-:Y:S05]  /*7580*/  BSYNC.RECONVERGENT B4 ;  /* 0x0000000000047941 */ /* 0x000fea0003800200 */
.L_x_256:
        /* <DEDUP_REMOVED lines=9> */
.L_x_259:
[----:B------:R-:W-:Y:S05]  /*7620*/  BSYNC.RECONVERGENT B4 ;  /* 0x0000000000047941 */ /* 0x000fea0003800200 */
.L_x_258:
[----:B------:R-:W-:-:S05]  /*7630*/  VIADD R14, R14, 0x4 ;  /* 0x000000040e0e7836 */ /* 0x000fca0000000000 */
[----:B------:R-:W-:-:S13]  /*7640*/  ISETP.NE.AND P0, PT, R14, R13, PT ;  /* 0x0000000d0e00720c */ /* 0x000fda0003f05270 */
[----:B------:R-:W-:Y:S05]  /*7650*/  @P0 BRA `(.L_x_260) ;  /* 0xfffffffc00340947 */ /* 0x000fea000383ffff */
[----:B------:R-:W-:Y:S05]  /*7660*/  BSYNC.RECONVERGENT B3 ;  /* 0x0000000000037941 */ /* 0x000fea0003800200 */
.L_x_243:
[----:B------:R-:W-:Y:S05]  /*7670*/  BSYNC.RECONVERGENT B2 ;  /* 0x0000000000027941 */ /* 0x000fea0003800200 */
.L_x_242:
[----:B------:R-:W-:Y:S01]  /*7680*/  LOP3.LUT P0, R14, R6, 0x3, RZ, 0xc0, !PT ;  /* 0x00000003060e7812 */ /* 0x000fe2000780c0ff */
[----:B------:R-:W-:-:S12]  /*7690*/  BSSY.RECONVERGENT B2, `(.L_x_261) ;  /* 0x0000027000027945 */ /* 0x000fd80003800200 */
[----:B------:R-:W-:Y:S05]  /*76a0*/  @!P0 BRA `(.L_x_262) ;  /* 0x0000000000948947 */ /* 0x000fea0003800000 */
[----:B-----5:R-:W-:Y:S01]  /*76b0*/  ISETP.NE.AND P0, PT, R13, R7, PT ;  /* 0x000000070d00720c */ /* 0x020fe20003f05270 */
[----:B------:R-:W-:Y:S01]  /*76c0*/  BSSY.RECONVERGENT B3, `(.L_x_263) ;  /* 0x000000b000037945 */ /* 0x000fe20003800200 */
[----:B------:R-:W-:-:S11]  /*76d0*/  ISETP.NE.AND P1, PT, R14, 0x1, PT ;  /* 0x000000010e00780c */ /* 0x000fd60003f25270 */
[----:B------:R-:W-:Y:S05]  /*76e0*/  @!P0 BRA `(.L_x_264) ;  /* 0x0000000000208947 */ /* 0x000fea0003800000 */
[----:B------:R-:W-:Y:S01]  /*76f0*/  R2UR UR4, R46 ;  /* 0x000000002e0472ca */ /* 0x000fe200000e0000 */
[----:B0123--:R-:W-:Y:S01]  /*7700*/  IMAD.WIDE.U32 R8, R13, 0x8, R4 ;  /* 0x000000080d087825 */ /* 0x00ffe200078e0004 */
[----:B------:R-:W-:-:S13]  /*7710*/  R2UR UR5, R47 ;  /* 0x000000002f0572ca */ /* 0x000fda00000e0000 */
[----:B------:R-:W2:Y:S02]  /*7720*/  LD.E.64 R8, desc[UR4][R8.64] ;  /* 0x0000000408087980 */ /* 0x000ea4000c101b00 */
[----:B--2---:R-:W-:-:S05]  /*7730*/  IMAD.WIDE R10, R16, 0x8, R8 ;  /* 0x00000008100a7825 */ /* 0x004fca00078e0208 */
[----:B------:R-:W2:Y:S02]  /*7740*/  LD.E R15, desc[UR4][R10.64+0x4] ;  /* 0x000004040a0f7980 */ /* 0x000ea4000c101900 */
[----:B--2---:R-:W-:-:S05]  /*7750*/  LOP3.LUT R15, R15, R0, RZ, 0xfc, !PT ;  /* 0x000000000f0f7212 */ /* 0x004fca00078efcff */
[----:B------:R4:W-:Y:S02]  /*7760*/  ST.E desc[UR4][R10.64+0x4], R15 ;  /* 0x0000040f0a007985 */ /* 0x0009e4000c101904 */
.L_x_264:
[----:B------:R-:W-:Y:S05]  /*7770*/  BSYNC.RECONVERGENT B3 ;  /* 0x0000000000037941 */ /* 0x000fea0003800200 */
.L_x_263:
[----:B------:R-:W-:Y:S05]  /*7780*/  @!P1 BRA `(.L_x_262) ;  /* 0x00000000005c9947 */ /* 0x000fea0003800000 */
[----:B0123--:R-:W-:-:S05]  /*7790*/  VIADD R8, R13, 0x1 ;  /* 0x000000010d087836 */ /* 0x00ffca0000000000 */
[----:B------:R-:W-:-:S13]  /*77a0*/  ISETP.NE.AND P1, PT, R8, R7, PT ;  /* 0x000000070800720c */ /* 0x000fda0003f25270 */
[----:B------:R-:W-:Y:S01]  /*77b0*/  @P1 R2UR UR4, R46 ;  /* 0x000000002e0412ca */ /* 0x000fe200000e0000 */
[----:B----4-:R-:W-:Y:S01]  /*77c0*/  @P1 IMAD.WIDE.U32 R10, R13, 0x8, R4 ;  /* 0x000000080d0a1825 */ /* 0x010fe200078e0004 */
        /* <DEDUP_REMOVED lines=19> */
.L_x_262:
[----:B------:R-:W-:Y:S05]  /*7900*/  BSYNC.RECONVERGENT B2 ;  /* 0x0000000000027941 */ /* 0x000fea0003800200 */
.L_x_261:
[----:B------:R-:W-:Y:S01]  /*7910*/  ISETP.GE.U32.AND P0, PT, R6, 0x4, PT ;  /* 0x000000040600780c */ /* 0x000fe20003f06070 */
[----:B------:R-:W-:Y:S01]  /*7920*/  BSSY.RECONVERGENT B2, `(.L_x_265) ;  /* 0x0000038000027945 */ /* 0x000fe20003800200 */
[----:B-----5:R-:W-:-:S04]  /*7930*/  IMAD.WIDE R4, R7, 0x8, R4 ;  /* 0x0000000807047825 */ /* 0x020fc800078e0204 */
[----:B0123--:R-:W-:-:S07]  /*7940*/  IMAD.MOV.U32 R9, RZ, RZ, RZ ;  /* 0x000000ffff097224 */ /* 0x00ffce00078e00ff */
[----:B------:R-:W-:Y:S05]  /*7950*/  @!P0 BRA `(.L_x_266) ;  /* 0x0000000000d08947 */ /* 0x000fea0003800000 */
[----:B------:R-:W-:Y:S01]  /*7960*/  LOP3.LUT R9, R3, 0x7ffc, RZ, 0xc0, !PT ;  /* 0x00007ffc03097812 */ /* 0x000fe200078ec0ff */
[----:B------:R-:W-:-:S07]  /*7970*/  IMAD.MOV.U32 R3, RZ, RZ, RZ ;  /* 0x000000ffff037224 */ /* 0x000fce00078e00ff */
.L_x_275:
        /* <DEDUP_REMOVED lines=16> */
.L_x_268:
[----:B------:R-:W-:Y:S05]  /*7a80*/  BSYNC.RECONVERGENT B3 ;  /* 0x0000000000037941 */ /* 0x000fea0003800200 */
.L_x_267:
        /* <DEDUP_REMOVED lines=9> */
.L_x_270:
[----:B------:R-:W-:Y:S05]  /*7b20*/  BSYNC.RECONVERGENT B3 ;  /* 0x0000000000037941 */ /* 0x000fea0003800200 */
.L_x_269:
        /* <DEDUP_REMOVED lines=9> */
.L_x_272:
[----:B------:R-:W-:Y:S05]  /*7bc0*/  BSYNC.RECONVERGENT B3 ;  /* 0x0000000000037941 */ /* 0x000fea0003800200 */
.L_x_271:
        /* <DEDUP_REMOVED lines=9> */
.L_x_274:
[----:B------:R-:W-:Y:S05]  /*7c60*/  BSYNC.RECONVERGENT B3 ;  /* 0x0000000000037941 */ /* 0x000fea0003800200 */
.L_x_273:
[----:B------:R-:W-:-:S05]  /*7c70*/  VIADD R3, R3, 0x4 ;  /* 0x0000000403037836 */ /* 0x000fca0000000000 */
[----:B------:R-:W-:-:S13]  /*7c80*/  ISETP.NE.AND P0, PT, R3, R9, PT ;  /* 0x000000090300720c */ /* 0x000fda0003f05270 */
[----:B------:R-:W-:Y:S05]  /*7c90*/  @P0 BRA `(.L_x_275) ;  /* 0xfffffffc00380947 */ /* 0x000fea000383ffff */
.L_x_266:
[----:B------:R-:W-:Y:S05]  /*7ca0*/  BSYNC.RECONVERGENT B2 ;  /* 0x0000000000027941 */ /* 0x000fea0003800200 */
.L_x_265:
        /* <DEDUP_REMOVED lines=13> */
.L_x_277:
[----:B------:R-:W-:Y:S05]  /*7d80*/  BSYNC.RECONVERGENT B2 ;  /* 0x0000000000027941 */ /* 0x000fea0003800200 */
.L_x_276:
[----:B------:R-:W-:Y:S05]  /*7d90*/  @!P1 BRA `(.L_x_228) ;  /* 0x00000000005c9947 */ /* 0x000fea0003800000 */
[C---:B0-----:R-:W-:Y:S01]  /*7da0*/  VIADD R3, R9.reuse, 0x1 ;  /* 0x0000000109037836 */ /* 0x041fe20000000000 */
[----:B------:R-:W-:Y:S01]  /*7db0*/  BSSY.RECONVERGENT B2, `(.L_x_278) ;  /* 0x000000d000027945 */ /* 0x000fe20003800200 */
[----:B-123--:R-:W-:-:S03]  /*7dc0*/  VIADD R7, R9, 0x2 ;  /* 0x0000000209077836 */ /* 0x00efc60000000000 */
        /* <DEDUP_REMOVED lines=11> */
.L_x_279:
[----:B------:R-:W-:Y:S05]  /*7e80*/  BSYNC.RECONVERGENT B2 ;  /* 0x0000000000027941 */ /* 0x000fea0003800200 */
.L_x_278:
        /* <DEDUP_REMOVED lines=8> */
.L_x_228:
[----:B------:R-:W-:Y:S05]  /*7f10*/  BSYNC.RECONVERGENT B1 ;  /* 0x0000000000017941 */ /* 0x000fea0003800200 */
.L_x_227:
        /* <DEDUP_REMOVED lines=8> */
.L_x_218:
[----:B------:R-:W-:Y:S02]  /*7fa0*/  R2UR UR4, R46 ;  /* 0x000000002e0472ca */ /* 0x000fe400000e0000 */
[----:B------:R-:W-:-:S13]  /*7fb0*/  R2UR UR5, R47 ;  /* 0x000000002f0572ca */ /* 0x000fda00000e0000 */
[----:B-----5:R-:W2:Y:S01]  /*7fc0*/  LD.E.64 R4, desc[UR4][R52.64+0x28] ;  /* 0x0000280434047980 */ /* 0x020ea2000c101b00 */
[----:B------:R-:W-:Y:S01]  /*7fd0*/  BSSY.RECONVERGENT B8, `(.L_x_281) ;  /* 0x00000b8000087945 */ /* 0x000fe20003800200 */
        /* <DEDUP_REMOVED lines=29> */
.L_x_290:
[----:B------:R-:W-:Y:S01]  /*81b0*/  PRMT R8, R0, 0x9910, RZ ;  /* 0x0000991000087816 */ /* 0x000fe200000000ff */
[----:B------:R-:W-:Y:S03]  /*81c0*/  BSSY.RECONVERGENT B2, `(.L_x_287) ;  /* 0x0000023000027945 */ /* 0x000fe60003800200 */
[----:B------:R-:W-:-:S13]  /*81d0*/  ISETP.GE.AND P0, PT, R8, 0x1, PT ;  /* 0x000000010800780c */ /* 0x000fda0003f06270 */
[----:B------:R-:W-:Y:S05]  /*81e0*/  @!P0 BRA `(.L_x_288) ;  /* 0x0000000000808947 */ /* 0x000fea0003800000 */
[----:B------:R-:W-:Y:S01]  /*81f0*/  BSSY.RECONVERGENT B3, `(.L_x_288) ;  /* 0x000001f000037945 */ /* 0x000fe20003800200 */
[----:B------:R-:W-:-:S07]  /*8200*/  IMAD.MOV.U32 R35, RZ, RZ, RZ ;  /* 0x000000ffff237224 */ /* 0x000fce00078e00ff */
.L_x_289:
        /* <DEDUP_REMOVED lines=30> */
.L_x_288:
[----:B------:R-:W-:Y:S05]  /*83f0*/  BSYNC.RECONVERGENT B2 ;  /* 0x0000000000027941 */ /* 0x000fea0003800200 */
.L_x_287:
[----:B------:R-:W-:Y:S01]  /*8400*/  VIADD R3, R3, 0x1 ;  /* 0x0000000103037836 */ /* 0x000fe20000000000 */
[----:B------:R-:W-:-:S04]  /*8410*/  PRMT R8, R0, 0x9910, RZ ;  /* 0x0000991000087816 */ /* 0x000fc800000000ff */
[----:B------:R-:W-:-:S13]  /*8420*/  ISETP.GE.AND P0, PT, R3, R8, PT ;  /* 0x000000080300720c */ /* 0x000fda0003f06270 */
[----:B------:R-:W-:Y:S05]  /*8430*/  @!P0 BRA `(.L_x_290) ;  /* 0xfffffffc005c8947 */ /* 0x000fea000383ffff */
.L_x_286:
[----:B------:R-:W-:Y:S05]  /*8440*/  BSYNC.RECONVERGENT B1 ;  /* 0x0000000000017941 */ /* 0x000fea0003800200 */
.L_x_285:
        /* <DEDUP_REMOVED lines=9> */
.L_x_284:
[----:B------:R-:W-:Y:S05]  /*84e0*/  BSYNC.RECONVERGENT B0 ;  /* 0x0000000000007941 */ /* 0x000fea0003800200 */
.L_x_283:
        /* <DEDUP_REMOVED lines=22> */
.L_x_291:
        /* <DEDUP_REMOVED lines=13> */
.L_x_292:
        /* <DEDUP_REMOVED lines=17> */
.L_x_297:
        /* <DEDUP_REMOVED lines=12> */
.L_x_296:
        /* <DEDUP_REMOVED lines=25> */
.L_x_295:
[----:B------:R-:W-:Y:S02]  /*8a80*/  R2UR UR4, R46 ;  /* 0x000000002e0472ca */ /* 0x000fe400000e0000 */
[----:B------:R-:W-:-:S13]  /*8a90*/  R2UR UR5, R47 ;  /* 0x000000002f0572ca */ /* 0x000fda00000e0000 */
[----:B------:R0:W5:Y:S02]  /*8aa0*/  LD.E R3, desc[UR4][R52.64+0x38] ;  /* 0x0000380434037980 */ /* 0x000164000c101900 */
.L_x_294:
[----:B------:R-:W-:Y:S05]  /*8ab0*/  BSYNC.RECONVERGENT B9 ;  /* 0x0000000000097941 */ /* 0x000fea0003800200 */
.L_x_293:
        /* <DEDUP_REMOVED lines=9> */
.L_x_282:
[----:B------:R-:W-:Y:S05]  /*8b50*/  BSYNC.RECONVERGENT B8 ;  /* 0x0000000000087941 */ /* 0x000fea0003800200 */
.L_x_281:
        /* <DEDUP_REMOVED lines=15> */
.L_x_303:
[----:B------:R-:W-:Y:S01]  /*8c50*/  PRMT R6, R0, 0x9910, RZ ;  /* 0x0000991000067816 */ /* 0x000fe200000000ff */
[----:B------:R-:W-:Y:S03]  /*8c60*/  BSSY.RECONVERGENT B1, `(.L_x_300) ;  /* 0x0000023000017945 */ /* 0x000fe60003800200 */
[----:B------:R-:W-:-:S13]  /*8c70*/  ISETP.GE.AND P0, PT, R6, 0x1, PT ;  /* 0x000000010600780c */ /* 0x000fda0003f06270 */
[----:B------:R-:W-:Y:S05]  /*8c80*/  @!P0 BRA `(.L_x_301) ;  /* 0x0000000000808947 */ /* 0x000fea0003800000 */
[----:B------:R-:W-:Y:S01]  /*8c90*/  BSSY.RECONVERGENT B2, `(.L_x_301) ;  /* 0x000001f000027945 */ /* 0x000fe20003800200 */
[----:B------:R-:W-:-:S07]  /*8ca0*/  IMAD.MOV.U32 R33, RZ, RZ, RZ ;  /* 0x000000ffff217224 */ /* 0x000fce00078e00ff */
.L_x_302:
        /* <DEDUP_REMOVED lines=30> */
.L_x_301:
[----:B------:R-:W-:Y:S05]  /*8e90*/  BSYNC.RECONVERGENT B1 ;  /* 0x0000000000017941 */ /* 0x000fea0003800200 */
.L_x_300:
[----:B------:R-:W-:Y:S01]  /*8ea0*/  VIADD R3, R3, 0x1 ;  /* 0x0000000103037836 */ /* 0x000fe20000000000 */
[----:B------:R-:W-:-:S04]  /*8eb0*/  PRMT R6, R0, 0x9910, RZ ;  /* 0x0000991000067816 */ /* 0x000fc800000000ff */
[----:B------:R-:W-:-:S13]  /*8ec0*/  ISETP.GE.AND P0, PT, R3, R6, PT ;  /* 0x000000060300720c */ /* 0x000fda0003f06270 */
[----:B------:R-:W-:Y:S05]  /*8ed0*/  @!P0 BRA `(.L_x_303) ;  /* 0xfffffffc005c8947 */ /* 0x000fea000383ffff */
.L_x_299:
[----:B------:R-:W-:Y:S05]  /*8ee0*/  BSYNC.RECONVERGENT B0 ;  /* 0x0000000000007941 */ /* 0x000fea0003800200 */
.L_x_298:
        /* <DEDUP_REMOVED lines=39> */
.L_x_314:
[----:B------:R-:W-:Y:S02]  /*9160*/  VIADD R7, R7, 0x10 ;  /* 0x0000001007077836 */ /* 0x000fe40000000000 */
[----:B------:R-:W-:Y:S02]  /*9170*/  IMAD.MOV.U32 R8, RZ, RZ, R0 ;  /* 0x000000ffff087224 */ /* 0x000fe400078e0000 */
[----:B------:R-:W-:Y:S01]  /*9180*/  IMAD.U32 R0, R0, 0x10000, RZ ;  /* 0x0001000000007824 */ /* 0x000fe200078e00ff */
[----:B------:R-:W-:-:S13]  /*9190*/  ISETP.GE.AND P1, PT, R7, R12, PT ;  /* 0x0000000c0700720c */ /* 0x000fda0003f26270 */
[----:B------:R-:W-:Y:S05]  /*91a0*/  @!P1 BRA `(.L_x_314) ;  /* 0xfffffffc00ec9947 */ /* 0x000fea000383ffff */
[----:B------:R-:W-:Y:S05]  /*91b0*/  BSYNC.RECONVERGENT B5 ;  /* 0x0000000000057941 */ /* 0x000fea0003800200 */
.L_x_313:
[----:B------:R-:W-:-:S07]  /*91c0*/  IMAD.SHL.U32 R31, R8, 0x1000, RZ ;  /* 0x00001000081f7824 */ /* 0x000fce00078e00ff */
.L_x_312:
[----:B------:R-:W-:Y:S05]  /*91d0*/  BSYNC.RECONVERGENT B4 ;  /* 0x0000000000047941 */ /* 0x000fea0003800200 */
.L_x_311:
        /* <DEDUP_REMOVED lines=9> */
.L_x_310:
[----:B------:R-:W-:Y:S05]  /*9270*/  BSYNC.RELIABLE B3 ;  /* 0x0000000000037941 */ /* 0x000fea0003800100 */
.L_x_309:
[----:B------:R-:W-:Y:S01]  /*9280*/  BSSY.RECONVERGENT B3, `(.L_x_315) ;  /* 0x0000006000037945 */ /* 0x000fe20003800200 */
.L_x_316:
[----:B------:R-:W-:Y:S02]  /*9290*/  VIADD R7, R7, 0x4 ;  /* 0x0000000407077836 */ /* 0x000fe40000000000 */
[----:B------:R-:W-:Y:S02]  /*92a0*/  IMAD.MOV.U32 R31, RZ, RZ, R0 ;  /* 0x000000ffff1f7224 */ /* 0x000fe400078e0000 */
[----:B------:R-:W-:Y:S01]  /*92b0*/  IMAD.SHL.U32 R0, R0, 0x10, RZ ;  /* 0x0000001000007824 */ /* 0x000fe200078e00ff */
[----:B------:R-:W-:-:S13]  /*92c0*/  ISETP.NE.AND P0, PT, R7, R10, PT ;  /* 0x0000000a0700720c */ /* 0x000fda0003f05270 */
[----:B------:R-:W-:Y:S05]  /*92d0*/  @P0 BRA `(.L_x_316) ;  /* 0xfffffffc00ec0947 */ /* 0x000fea000383ffff */
[----:B------:R-:W-:Y:S05]  /*92e0*/  BSYNC.RECONVERGENT B3 ;  /* 0x0000000000037941 */ /* 0x000fea0003800200 */
.L_x_315:
[----:B------:R-:W-:Y:S05]  /*92f0*/  BSYNC.RECONVERGENT B2 ;  /* 0x0000000000027941 */ /* 0x000fea0003800200 */
.L_x_308:
[----:B------:R-:W-:-:S07]  /*9300*/  IMAD.SHL.U32 R7, R31, 0x20, RZ ;  /* 0x000000201f077824 */ /* 0x000fce00078e00ff */
.L_x_307:
[----:B------:R-:W-:Y:S05]  /*9310*/  BSYNC.RECONVERGENT B1 ;  /* 0x0000000000017941 */ /* 0x000fea0003800200 */
.L_x_306:
[----:B------:R-:W-:-:S05]  /*9320*/  VIMNMX.U32 R8, PT, PT, R11, 0x2, PT ;  /* 0x000000020b087848 */ /* 0x000fca0003fe0000 */
[----:B------:R-:W-:-:S04]  /*9330*/  IMAD.SHL.U32 R10, R8, 0x4, RZ ;  /* 0x00000004080a7824 */ /* 0x000fc800078e00ff */
[----:B------:R-:W0:Y:S02]  /*9340*/  LDC R8, c[0x2][R10+0x24] ;  /* 0x008009000a087b82 */ /* 0x000e240000000800 */
[----:B0-----:R-:W-:-:S04]  /*9350*/  SHF.R.S32.HI R9, RZ, 0x1f, R8 ;  /* 0x0000001fff097819 */ /* 0x001fc80000011408 */
.L_x_369:
[----:B------:R-:W-:Y:S05]  /*9360*/  BRX R8 -0x9370                                                                                 (*"BRANCH_TARGETS .L_x_305,.L_x_371,.L_x_372"*) ;  /* 0xffffff6c08247949 */ /* 0x000fea000383ffff */
.L_x_372:
[----:B------:R-:W-:Y:S01]  /*9370*/  IMAD.MOV.U32 R0, RZ, RZ, 0x1 ;  /* 0x00000001ff007424 */ /* 0x000fe200078e00ff */
[----:B------:R-:W-:-:S04]  /*9380*/  ISETP.NE.AND P0, PT, R11, 0x2, PT ;  /* 0x000000020b00780c */ /* 0x000fc80003f05270 */
[----:B------:R-:W-:-:S04]  /*9390*/  SEL R0, R0, 0x2, !P0 ;  /* 0x0000000200007807 */ /* 0x000fc80004000000 */
[----:B------:R-:W-:Y:S01]  /*93a0*/  SHF.L.U32 R0, R7, R0, RZ ;  /* 0x0000000007007219 */ /* 0x000fe200000006ff */
[----:B------:R-:W-:Y:S06]  /*93b0*/  BRA `(.L_x_305) ;  /* 0x0000000000047947 */ /* 0x000fec0003800000 */
.L_x_371:
[----:B------:R-:W-:-:S07]  /*93c0*/  IMAD.MOV.U32 R0, RZ, RZ, R7 ;  /* 0x000000ffff007224 */ /* 0x000fce00078e0007 */
.L_x_305:
[----:B------:R-:W-:Y:S05]  /*93d0*/  BSYNC.RECONVERGENT B0 ;  /* 0x0000000000007941 */ /* 0x000fea0003800200 */
.L_x_304:
[----:B------:R-:W-:-:S04]  /*93e0*/  PRMT R7, R3, 0x9910, RZ ;  /* 0x0000991003077816 */ /* 0x000fc800000000ff */
        /* <DEDUP_REMOVED lines=21> */
.L_x_320:
[----:B------:R-:W-:Y:S05]  /*9540*/  BSYNC.RECONVERGENT B1 ;  /* 0x0000000000017941 */ /* 0x000fea0003800200 */
.L_x_319:
        /* <DEDUP_REMOVED lines=9> */
.L_x_322:
[----:B------:R-:W-:Y:S05]  /*95e0*/  BSYNC.RECONVERGENT B1 ;  /* 0x0000000000017941 */ /* 0x000fea0003800200 */
.L_x_321:
        /* <DEDUP_REMOVED lines=9> */
.L_x_324:
[----:B------:R-:W-:Y:S05]  /*9680*/  BSYNC.RECONVERGENT B1 ;  /* 0x0000000000017941 */ /* 0x000fea0003800200 */
.L_x_323:
        /* <DEDUP_REMOVED lines=9> */
.L_x_326:
[----:B------:R-:W-:Y:S05]  /*9720*/  BSYNC.RECONVERGENT B1 ;  /* 0x0000000000017941 */ /* 0x000fea0003800200 */
.L_x_325:
[----:B------:R-:W-:Y:S05]  /*9730*/  @!P0 BRA `(.L_x_318) ;  /* 0x0000000000e48947 */ /* 0x000fea0003800000 */
[----:B------:R-:W-:Y:S01]  /*9740*/  BSSY.RECONVERGENT B1, `(.L_x_318) ;  /* 0x0000038000017945 */ /* 0x000fe20003800200 */
[----:B------:R-:W-:-:S07]  /*9750*/  IMAD.MOV.U32 R15, RZ, RZ, 0x4 ;  /* 0x00000004ff0f7424 */ /* 0x000fce00078e00ff */
.L_x_335:
        /* <DEDUP_REMOVED lines=17> */
.L_x_328:
[----:B------:R-:W-:Y:S05]  /*9870*/  BSYNC.RECONVERGENT B2 ;  /* 0x0000000000027941 */ /* 0x000fea0003800200 */
.L_x_327:
        /* <DEDUP_REMOVED lines=10> */
.L_x_330:
[----:B------:R-:W-:Y:S05]  /*9920*/  BSYNC.RECONVERGENT B2 ;  /* 0x0000000000027941 */ /* 0x000fea0003800200 */
.L_x_329:
        /* <DEDUP_REMOVED lines=10> */
.L_x_332:
[----:B------:R-:W-:Y:S05]  /*99d0*/  BSYNC.RECONVERGENT B2 ;  /* 0x0000000000027941 */ /* 0x000fea0003800200 */
.L_x_331:
        /* <DEDUP_REMOVED lines=10> */
.L_x_334:
[----:B------:R-:W-:Y:S05]  /*9a80*/  BSYNC.RECONVERGENT B2 ;  /* 0x0000000000027941 */ /* 0x000fea0003800200 */
.L_x_333:
[----:B------:R-:W-:-:S05]  /*9a90*/  VIADD R15, R15, 0x4 ;  /* 0x000000040f0f7836 */ /* 0x000fca0000000000 */
[----:B------:R-:W-:-:S13]  /*9aa0*/  ISETP.NE.AND P0, PT, R15, R7, PT ;  /* 0x000000070f00720c */ /* 0x000fda0003f05270 */
[----:B------:R-:W-:Y:S05]  /*9ab0*/  @P0 BRA `(.L_x_335) ;  /* 0xfffffffc00280947 */ /* 0x000fea000383ffff */
[----:B------:R-:W-:Y:S05]  /*9ac0*/  BSYNC.RECONVERGENT B1 ;  /* 0x0000000000017941 */ /* 0x000fea0003800200 */
.L_x_318:
[----:B------:R-:W-:Y:S05]  /*9ad0*/  BSYNC.RECONVERGENT B0 ;  /* 0x0000000000007941 */ /* 0x000fea0003800200 */
.L_x_317:
        /* <DEDUP_REMOVED lines=15> */
.L_x_339:
[----:B------:R-:W-:Y:S05]  /*9bd0*/  BSYNC.RECONVERGENT B1 ;  /* 0x0000000000017941 */ /* 0x000fea0003800200 */
.L_x_338:
        /* <DEDUP_REMOVED lines=24> */
.L_x_337:
[----:B------:R-:W-:Y:S05]  /*9d60*/  BSYNC.RECONVERGENT B0 ;  /* 0x0000000000007941 */ /* 0x000fea0003800200 */
.L_x_336:
[----:B------:R-:W-:Y:S01]  /*9d70*/  ISETP.GE.U32.AND P0, PT, R3, 0x4, PT ;  /* 0x000000040300780c */ /* 0x000fe20003f06070 */
[----:B------:R-:W-:Y:S01]  /*9d80*/  BSSY.RECONVERGENT B0, `(.L_x_340) ;  /* 0x0000038000007945 */ /* 0x000fe20003800200 */
[----:B-----5:R-:W-:-:S04]  /*9d90*/  IMAD.WIDE R4, R17, 0x8, R4 ;  /* 0x0000000811047825 */ /* 0x020fc800078e0204 */
[----:B------:R-:W-:-:S07]  /*9da0*/  IMAD.MOV.U32 R3, RZ, RZ, RZ ;  /* 0x000000ffff037224 */ /* 0x000fce00078e00ff */
[----:B------:R-:W-:Y:S05]  /*9db0*/  @!P0 BRA `(.L_x_341) ;  /* 0x0000000000d08947 */ /* 0x000fea0003800000 */
[----:B------:R-:W-:Y:S01]  /*9dc0*/  LOP3.LUT R3, R6, 0x7ffc, RZ, 0xc0, !PT ;  /* 0x00007ffc06037812 */ /* 0x000fe200078ec0ff */
[----:B0123--:R-:W-:-:S07]  /*9dd0*/  IMAD.MOV.U32 R9, RZ, RZ, RZ ;  /* 0x000000ffff097224 */ /* 0x00ffce00078e00ff */
.L_x_350:
        /* <DEDUP_REMOVED lines=16> */
.L_x_343:
[----:B------:R-:W-:Y:S05]  /*9ee0*/  BSYNC.RECONVERGENT B1 ;  /* 0x0000000000017941 */ /* 0x000fea0003800200 */
.L_x_342:
        /* <DEDUP_REMOVED lines=9> */
.L_x_345:
[----:B------:R-:W-:Y:S05]  /*9f80*/  BSYNC.RECONVERGENT B1 ;  /* 0x0000000000017941 */ /* 0x000fea0003800200 */
.L_x_344:
        /* <DEDUP_REMOVED lines=9> */
.L_x_347:
[----:B------:R-:W-:Y:S05]  /*a020*/  BSYNC.RECONVERGENT B1 ;  /* 0x0000000000017941 */ /* 0x000fea0003800200 */
.L_x_346:
        /* <DEDUP_REMOVED lines=9> */
.L_x_349:
[----:B------:R-:W-:Y:S05]  /*a0c0*/  BSYNC.RECONVERGENT B1 ;  /* 0x0000000000017941 */ /* 0x000fea0003800200 */
.L_x_348:
[----:B------:R-:W-:-:S05]  /*a0d0*/  VIADD R9, R9, 0x4 ;  /* 0x0000000409097836 */ /* 0x000fca0000000000 */
[----:B------:R-:W-:-:S13]  /*a0e0*/  ISETP.NE.AND P0, PT, R9, R3, PT ;  /* 0x000000030900720c */ /* 0x000fda0003f05270 */
[----:B------:R-:W-:Y:S05]  /*a0f0*/  @P0 BRA `(.L_x_350) ;  /* 0xfffffffc00380947 */ /* 0x000fea000383ffff */
.L_x_341:
[----:B------:R-:W-:Y:S05]  /*a100*/  BSYNC.RECONVERGENT B0 ;  /* 0x0000000000007941 */ /* 0x000fea0003800200 */
.L_x_340:
        /* <DEDUP_REMOVED lines=13> */
.L_x_352:
[----:B------:R-:W-:Y:S05]  /*a1e0*/  BSYNC.RECONVERGENT B0 ;  /* 0x0000000000007941 */ /* 0x000fea0003800200 */
.L_x_351:
        /* <DEDUP_REMOVED lines=15> */
.L_x_354:
[----:B------:R-:W-:Y:S05]  /*a2e0*/  BSYNC.RECONVERGENT B0 ;  /* 0x0000000000007941 */ /* 0x000fea0003800200 */
.L_x_353:
        /* <DEDUP_REMOVED lines=8> */
.L_x_217:
[----:B------:R-:W-:Y:S05]  /*a370*/  BSYNC.RECONVERGENT B7 ;  /* 0x0000000000077941 */ /* 0x000fea0003800200 */
.L_x_216:
[C---:B------:R-:W-:Y:S02]  /*a380*/  R2UR UR4, R46.reuse ;  /* 0x000000002e0472ca */ /* 0x040fe400000e0000 */
[C---:B------:R-:W-:Y:S02]  /*a390*/  R2UR UR5, R47.reuse ;  /* 0x000000002f0572ca */ /* 0x040fe400000e0000 */
[----:B------:R-:W-:Y:S02]  /*a3a0*/  R2UR UR6, R46 ;  /* 0x000000002e0672ca */ /* 0x000fe400000e0000 */
[----:B------:R-:W-:-:S09]  /*a3b0*/  R2UR UR7, R47 ;  /* 0x000000002f0772ca */ /* 0x000fd200000e0000 */
[----:B------:R-:W2:Y:S04]  /*a3c0*/  LD.E R0, desc[UR4][R52.64+0x1c] ;  /* 0x00001c0434007980 */ /* 0x000ea8000c101900 */
[----:B-----5:R-:W3:Y:S01]  /*a3d0*/  LD.E.64 R4, desc[UR6][R52.64+0x8] ;  /* 0x0000080634047980 */ /* 0x020ee2000c101b00 */
[----:B--2---:R-:W-:-:S05]  /*a3e0*/  VIADD R0, R0, 0x1 ;  /* 0x0000000100007836 */ /* 0x004fca0000000000 */
[----:B------:R2:W-:Y:S04]  /*a3f0*/  ST.E desc[UR4][R52.64+0x1c], R0 ;  /* 0x00001c0034007985 */ /* 0x0005e8000c101904 */
[----:B---3--:R-:W3:Y:S02]  /*a400*/  LD.E.S16 R5, desc[UR6][R4.64+0x8] ;  /* 0x0000080604057980 */ /* 0x008ee4000c101700 */
[----:B---3--:R-:W-:-:S13]  /*a410*/  ISETP.GE.AND P0, PT, R0, R5, PT ;  /* 0x000000050000720c */ /* 0x008fda0003f06270 */
[----:B--2---:R-:W-:Y:S05]  /*a420*/  @!P0 BRA `(.L_x_355) ;  /* 0xffffffbc00e48947 */ /* 0x004fea000383ffff */
[----:B------:R-:W-:Y:S05]  /*a430*/  BSYNC.RECONVERGENT B6 ;  /* 0x0000000000067941 */ /* 0x000fea0003800200 */
.L_x_215:
[----:B------:R-:W-:Y:S05]  /*a440*/  BRA `(.L_x_20) ;  /* 0x0000000000207947 */ /* 0x000fea0003800000 */
.L_x_8:
[----:B------:R-:W-:Y:S01]  /*a450*/  MOV R0, 0x8 ;  /* 0x0000000800007802 */ /* 0x000fe20000000f00 */
[----:B------:R-:W0:Y:S01]  /*a460*/  LDCU.64 UR4, c[0x4][0x18] ;  /* 0x01000300ff0477ac */ /* 0x000e220008000a00 */
[----:B------:R-:W-:Y:S02]  /*a470*/  CS2R R6, SRZ ;  /* 0x0000000000067805 */ /* 0x000fe4000001ff00 */
[----:B------:R1:W2:Y:S01]  /*a480*/  LDC.64 R2, c[0x4][R0] ;  /* 0x0100000000027b82 */ /* 0x0002a20000000a00 */
[----:B0-----:R-:W-:Y:S02]  /*a490*/  IMAD.U32 R4, RZ, RZ, UR4 ;  /* 0x00000004ff047e24 */ /* 0x001fe4000f8e00ff */
[----:B-1----:R-:W-:-:S07]  /*a4a0*/  IMAD.U32 R5, RZ, RZ, UR5 ;  /* 0x00000005ff057e24 */ /* 0x002fce000f8e00ff */
[----:B------:R-:W-:-:S07]  /*a4b0*/  LEPC R20, `(.L_x_20) ;  /* 0x000000001014794e */ /* 0x000fce0000000000 */
[----:B--2---:R-:W-:Y:S05]  /*a4c0*/  CALL.ABS.NOINC R2 ;  /* 0x0000000002007343 */ /* 0x004fea0003c00000 */
.L_x_20:
[----:B------:R-:W-:Y:S05]  /*a4d0*/  BSYNC.RECONVERGENT B11 ;  /* 0x00000000000b7941 */ /* 0x000fea0003800200 */
.L_x_0:
[----:B------:R-:W1:Y:S01]  /*a4e0*/  LDL R20, [R1+0x1c] ;  /* 0x00001c0001147983 */ /* 0x000e620000100800 */
[----:B------:R5:W-:Y:S05]  /*a4f0*/  BMOV.32 B6, R22 ;  /* 0x0000001606007356 */ /* 0x000bea0000000000 */
[----:B------:R-:W1:Y:S01]  /*a500*/  LDL R21, [R1+0x20] ;  /* 0x0000200001157983 */ /* 0x000e620000100800 */
[----:B------:R0:W-:Y:S05]  /*a510*/  BMOV.32 B7, R23 ;  /* 0x0000001707007356 */ /* 0x0001ea0000000000 */
[----:B------:R2:W-:Y:S05]  /*a520*/  BMOV.32 B8, R24 ;  /* 0x0000001808007356 */ /* 0x0005ea0000000000 */
[----:B------:R3:W-:Y:S05]  /*a530*/  BMOV.32 B9, R25 ;  /* 0x0000001909007356 */ /* 0x0007ea0000000000 */
[----:B------:R4:W-:Y:S05]  /*a540*/  BMOV.32 B10, R26 ;  /* 0x0000001a0a007356 */ /* 0x0009ea0000000000 */
[----:B------:R4:W-:Y:S05]  /*a550*/  BMOV.32 B11, R27 ;  /* 0x0000001b0b007356 */ /* 0x0009ea0000000000 */
[----:B------:R-:W1:Y:S04]  /*a560*/  LDL R2, [R1+0x8] ;  /* 0x0000080001027983 */ /* 0x000e680000100800 */
[----:B------:R-:W1:Y:S04]  /*a570*/  LDL R16, [R1+0xc] ;  /* 0x00000c0001107983 */ /* 0x000e680000100800 */
[----:B------:R-:W1:Y:S04]  /*a580*/  LDL R17, [R1+0x10] ;  /* 0x0000100001117983 */ /* 0x000e680000100800 */
[----:B------:R-:W1:Y:S04]  /*a590*/  LDL R18, [R1+0x14] ;  /* 0x0000140001127983 */ /* 0x000e680000100800 */
[----:B------:R-:W1:Y:S04]  /*a5a0*/  LDL R19, [R1+0x18] ;  /* 0x0000180001137983 */ /* 0x000e680000100800 */
[----:B-----5:R-:W1:Y:S04]  /*a5b0*/  LDL R22, [R1+0x24] ;  /* 0x0000240001167983 */ /* 0x020e680000100800 */
[----:B0-----:R-:W1:Y:S04]  /*a5c0*/  LDL R23, [R1+0x28] ;  /* 0x0000280001177983 */ /* 0x001e680000100800 */
[----:B--2---:R-:W1:Y:S04]  /*a5d0*/  LDL R24, [R1+0x2c] ;  /* 0x00002c0001187983 */ /* 0x004e680000100800 */
[----:B---3--:R-:W1:Y:S04]  /*a5e0*/  LDL R25, [R1+0x30] ;  /* 0x0000300001197983 */ /* 0x008e680000100800 */
[----:B----4-:R-:W1:Y:S04]  /*a5f0*/  LDL R26, [R1+0x34] ;  /* 0x00003400011a7983 */ /* 0x010e680000100800 */
[----:B------:R-:W1:Y:S04]  /*a600*/  LDL R27, [R1+0x38] ;  /* 0x00003800011b7983 */ /* 0x000e680000100800 */
        /* <DEDUP_REMOVED lines=15> */
[----:B------:R0:W1:Y:S02]  /*a700*/  LDL R55, [R1+0x78] ;  /* 0x0000780001377983 */ /* 0x0000640000100800 */
[----:B0-----:R-:W-:Y:S01]  /*a710*/  VIADD R1, R1, 0x80 ;  /* 0x0000008001017836 */ /* 0x001fe20000000000 */
[----:B-1----:R-:W-:Y:S06]  /*a720*/  RET.REL.NODEC R20 `(_Z7computeP4gridP4pathPS2_PS0_) ;  /* 0xffffff5814347950 */ /* 0x002fec0003c3ffff */
.L_x_356:
[----:B------:R-:W-:-:S00]  /*a730*/  BRA `(.L_x_356) ;  /* 0xfffffffc00fc7947 */ /* 0x000fc0000383ffff */
[----:B------:R-:W-:-:S00]  /*a740*/  NOP ;  /* 0x0000000000007918 */ /* 0x000fc00000000000 */
        /* <DEDUP_REMOVED lines=11> */
.L_x_373:


//--------------------- .nv.global.init           --------------------------
	.section	.nv.global.init,"aw",@progbits
.nv.global.init:
	.type		$str,@object
	.size		$str,($str$1 - $str)
$str:
        /*0000*/ 	.byte	0x4e, 0x65, 0x78, 0x74, 0x20, 0x50, 0x61, 0x74, 0x68, 0x20, 0x25, 0x64, 0x0a, 0x00
	.type		$str$1,@object
	.size		$str$1,(.L_1 - $str$1)
$str$1:
        /*000e*/ 	.byte	0x4d, 0x65, 0x6d, 0x6f, 0x72, 0x79, 0x20, 0x41, 0x6c, 0x6c, 0x6f, 0x63, 0x61, 0x74, 0x69, 0x6f
        /*001e*/ 	.byte	0x6e, 0x20, 0x45, 0x72, 0x72, 0x6f, 0x72, 0x00
.L_1:


//--------------------- .nv.shared.reserved.0     --------------------------
	.section	.nv.shared.reserved.0,"aw",@nobits
	.weak		__nv_reservedSMEM_offset_0_alias
	.size		__nv_reservedSMEM_offset_0_alias, 0, 64
	.other		__nv_reservedSMEM_offset_0_alias,@"STO_CUDA_RESERVED_SHARED STV_DEFAULT"
__nv_reservedSMEM_offset_0_alias:
	.zero		0
	.zero		64


//--------------------- .nv.constant0._Z7computeP4gridP4pathPS2_PS0_ --------------------------
	.section	.nv.constant0._Z7computeP4gridP4pathPS2_PS0_,"a",@progbits
	.sectionflags	@""
	.align	4
.nv.constant0._Z7computeP4gridP4pathPS2_PS0_:
	.zero		928


//--------------------- SYMBOLS --------------------------

	.type		.nv.reservedSmem.offset0,@object
	.size		.nv.reservedSmem.offset0,0x4
	.type		malloc,@function
	.type		vprintf,@function
